	.target	sm_90a

	.elftype	@"ET_EXEC"


//--------------------- .note.nv.tkinfo           --------------------------
	.section	.note.nv.tkinfo,"",@"SHT_NOTE"
	.sectionflags	@"SHF_NOTE_NV_TKINFO"
	.tkinfo
        /*0018*/ 	.word	0x00000002
        /*0030*/ 	.string	""
        /*0030*/ 	.string	"ptxas"
        /*0030*/ 	.string	"Cuda compilation tools, release 13.0, V13.0.88"
        /*0030*/ 	.string	"Build cuda_13.0.r13.0/compiler.36424714_0"
        /*0030*/ 	.string	"-arch sm_90a -m 64 "



//--------------------- .note.nv.cuinfo           --------------------------
	.section	.note.nv.cuinfo,"",@"SHT_NOTE"
	.sectionflags	@"SHF_NOTE_NV_CUINFO"
        /*0018*/ 	.short	0x0002
        /*001a*/ 	.short	0x005a
        /*001c*/ 	.short	0x0082
	.zero		2


//--------------------- .nv.info                  --------------------------
	.section	.nv.info,"",@"SHT_CUDA_INFO"
	.align	4


	//----- nvinfo : EIATTR_REGCOUNT
	.align		4
        /*0000*/ 	.byte	0x04, 0x2f
        /*0002*/ 	.short	(.L_12 - .L_11)
	.align		4
.L_11:
        /*0004*/ 	.word	index@(_ZN7cutlass13device_kernelINS_4gemm6kernel13GemmUniversalIN4cute5tupleIJiiiiEEENS1_10collective13CollectiveMmaINS1_37MainloopSm90TmaGmmaWarpSpecializedFP8ILi5ENS5_IJNS4_1CILi2EEENSA_ILi1EEESC_EEENS1_32KernelTmaWarpSpecializedPingpongEEENS5_IJNSA_ILi64EEESG_NSA_ILi32EEEEEENS_12float_e5m2_tENS5_IJlSC_lEEESJ_SK_NS4_8TiledMMAINS4_8MMA_AtomIJNS4_4SM904GMMA30MMA_64x64x32_F32E5M2E5M2_SS_TNILNSO_7ScaleInE1ELSQ_1EEEEEENS4_6LayoutINS5_IJSC_SC_SC_EEENS5_IJNSA_ILi0EEESV_SV_EEEEENS5_IJNS4_10UnderscoreESY_SY_EEEEENS4_13SM90_TMA_LOADENS4_14ComposedLayoutINS4_7SwizzleILi1ELi4ELi3EEENS4_18smem_ptr_flag_bitsILi8EEENST_INS5_IJNSA_ILi8EEESH_EEENS5_IJSH_SC_EEEEEEEvNS4_8identityENS4_23SM90_TMA_LOAD_MULTICASTES1B_vS1C_EENS_8epilogue10collective6detail29Sm90TmaWarpSpecializedAdapterINS1G_15DefaultEpilogueISJ_SK_SK_NS1F_6thread17LinearCombinationISJ_Li1EffLNS1K_9ScaleType4KindE0ELNS_15FloatRoundStyleE2ESJ_EENS1_15EpilogueDefaultEEEEEvvEEEEvNT_6ParamsE)
        /*0008*/ 	.word	0x000000a8


	//----- nvinfo : EIATTR_FRAME_SIZE
	.align		4
.L_12:
        /*000c*/ 	.byte	0x04, 0x11
        /*000e*/ 	.short	(.L_14 - .L_13)
	.align		4
.L_13:
        /*0010*/ 	.word	index@(_ZN7cutlass13device_kernelINS_4gemm6kernel13GemmUniversalIN4cute5tupleIJiiiiEEENS1_10collective13CollectiveMmaINS1_37MainloopSm90TmaGmmaWarpSpecializedFP8ILi5ENS5_IJNS4_1CILi2EEENSA_ILi1EEESC_EEENS1_32KernelTmaWarpSpecializedPingpongEEENS5_IJNSA_ILi64EEESG_NSA_ILi32EEEEEENS_12float_e5m2_tENS5_IJlSC_lEEESJ_SK_NS4_8TiledMMAINS4_8MMA_AtomIJNS4_4SM904GMMA30MMA_64x64x32_F32E5M2E5M2_SS_TNILNSO_7ScaleInE1ELSQ_1EEEEEENS4_6LayoutINS5_IJSC_SC_SC_EEENS5_IJNSA_ILi0EEESV_SV_EEEEENS5_IJNS4_10UnderscoreESY_SY_EEEEENS4_13SM90_TMA_LOADENS4_14ComposedLayoutINS4_7SwizzleILi1ELi4ELi3EEENS4_18smem_ptr_flag_bitsILi8EEENST_INS5_IJNSA_ILi8EEESH_EEENS5_IJSH_SC_EEEEEEEvNS4_8identityENS4_23SM90_TMA_LOAD_MULTICASTES1B_vS1C_EENS_8epilogue10collective6detail29Sm90TmaWarpSpecializedAdapterINS1G_15DefaultEpilogueISJ_SK_SK_NS1F_6thread17LinearCombinationISJ_Li1EffLNS1K_9ScaleType4KindE0ELNS_15FloatRoundStyleE2ESJ_EENS1_15EpilogueDefaultEEEEEvvEEEEvNT_6ParamsE)
        /*0014*/ 	.word	0x00000000


	//----- nvinfo : EIATTR_MIN_STACK_SIZE
	.align		4
.L_14:
        /*0018*/ 	.byte	0x04, 0x12
        /*001a*/ 	.short	(.L_16 - .L_15)
	.align		4
.L_15:
        /*001c*/ 	.word	index@(_ZN7cutlass13device_kernelINS_4gemm6kernel13GemmUniversalIN4cute5tupleIJiiiiEEENS1_10collective13CollectiveMmaINS1_37MainloopSm90TmaGmmaWarpSpecializedFP8ILi5ENS5_IJNS4_1CILi2EEENSA_ILi1EEESC_EEENS1_32KernelTmaWarpSpecializedPingpongEEENS5_IJNSA_ILi64EEESG_NSA_ILi32EEEEEENS_12float_e5m2_tENS5_IJlSC_lEEESJ_SK_NS4_8TiledMMAINS4_8MMA_AtomIJNS4_4SM904GMMA30MMA_64x64x32_F32E5M2E5M2_SS_TNILNSO_7ScaleInE1ELSQ_1EEEEEENS4_6LayoutINS5_IJSC_SC_SC_EEENS5_IJNSA_ILi0EEESV_SV_EEEEENS5_IJNS4_10UnderscoreESY_SY_EEEEENS4_13SM90_TMA_LOADENS4_14ComposedLayoutINS4_7SwizzleILi1ELi4ELi3EEENS4_18smem_ptr_flag_bitsILi8EEENST_INS5_IJNSA_ILi8EEESH_EEENS5_IJSH_SC_EEEEEEEvNS4_8identityENS4_23SM90_TMA_LOAD_MULTICASTES1B_vS1C_EENS_8epilogue10collective6detail29Sm90TmaWarpSpecializedAdapterINS1G_15DefaultEpilogueISJ_SK_SK_NS1F_6thread17LinearCombinationISJ_Li1EffLNS1K_9ScaleType4KindE0ELNS_15FloatRoundStyleE2ESJ_EENS1_15EpilogueDefaultEEEEEvvEEEEvNT_6ParamsE)
        /*0020*/ 	.word	0x00000000
.L_16:


//--------------------- .nv.compat                --------------------------
	.section	.nv.compat,"",@"SHT_CUDA_COMPAT_INFO"
	.align	4
        /*0000*/ 	.byte	0x02, 0x09, 0x01, 0x00, 0x02, 0x02, 0x04, 0x00, 0x02, 0x05, 0x05, 0x00, 0x03, 0x07, 0x01, 0x01
        /*0010*/ 	.byte	0x02, 0x03, 0x01, 0x00, 0x02, 0x06, 0x01, 0x00, 0x04, 0x0b, 0x08, 0x00, 0x00, 0x00, 0x00, 0x00
        /*0020*/ 	.byte	0x00, 0x00, 0x00, 0x00


//--------------------- .nv.info._ZN7cutlass13device_kernelINS_4gemm6kernel13GemmUniversalIN4cute5tupleIJiiiiEEENS1_10collective13CollectiveMmaINS1_37MainloopSm90TmaGmmaWarpSpecializedFP8ILi5ENS5_IJNS4_1CILi2EEENSA_ILi1EEESC_EEENS1_32KernelTmaWarpSpecializedPingpongEEENS5_IJNSA_ILi64EEESG_NSA_ILi32EEEEEENS_12float_e5m2_tENS5_IJlSC_lEEESJ_SK_NS4_8TiledMMAINS4_8MMA_AtomIJNS4_4SM904GMMA30MMA_64x64x32_F32E5M2E5M2_SS_TNILNSO_7ScaleInE1ELSQ_1EEEEEENS4_6LayoutINS5_IJSC_SC_SC_EEENS5_IJNSA_ILi0EEESV_SV_EEEEENS5_IJNS4_10UnderscoreESY_SY_EEEEENS4_13SM90_TMA_LOADENS4_14ComposedLayoutINS4_7SwizzleILi1ELi4ELi3EEENS4_18smem_ptr_flag_bitsILi8EEENST_INS5_IJNSA_ILi8EEESH_EEENS5_IJSH_SC_EEEEEEEvNS4_8identityENS4_23SM90_TMA_LOAD_MULTICASTES1B_vS1C_EENS_8epilogue10collective6detail29Sm90TmaWarpSpecializedAdapterINS1G_15DefaultEpilogueISJ_SK_SK_NS1F_6thread17LinearCombinationISJ_Li1EffLNS1K_9ScaleType4KindE0ELNS_15FloatRoundStyleE2ESJ_EENS1_15EpilogueDefaultEEEEEvvEEEEvNT_6ParamsE --------------------------
	.section	.nv.info._ZN7cutlass13device_kernelINS_4gemm6kernel13GemmUniversalIN4cute5tupleIJiiiiEEENS1_10collective13CollectiveMmaINS1_37MainloopSm90TmaGmmaWarpSpecializedFP8ILi5ENS5_IJNS4_1CILi2EEENSA_ILi1EEESC_EEENS1_32KernelTmaWarpSpecializedPingpongEEENS5_IJNSA_ILi64EEESG_NSA_ILi32EEEEEENS_12float_e5m2_tENS5_IJlSC_lEEESJ_SK_NS4_8TiledMMAINS4_8MMA_AtomIJNS4_4SM904GMMA30MMA_64x64x32_F32E5M2E5M2_SS_TNILNSO_7ScaleInE1ELSQ_1EEEEEENS4_6LayoutINS5_IJSC_SC_SC_EEENS5_IJNSA_ILi0EEESV_SV_EEEEENS5_IJNS4_10UnderscoreESY_SY_EEEEENS4_13SM90_TMA_LOADENS4_14ComposedLayoutINS4_7SwizzleILi1ELi4ELi3EEENS4_18smem_ptr_flag_bitsILi8EEENST_INS5_IJNSA_ILi8EEESH_EEENS5_IJSH_SC_EEEEEEEvNS4_8identityENS4_23SM90_TMA_LOAD_MULTICASTES1B_vS1C_EENS_8epilogue10collective6detail29Sm90TmaWarpSpecializedAdapterINS1G_15DefaultEpilogueISJ_SK_SK_NS1F_6thread17LinearCombinationISJ_Li1EffLNS1K_9ScaleType4KindE0ELNS_15FloatRoundStyleE2ESJ_EENS1_15EpilogueDefaultEEEEEvvEEEEvNT_6ParamsE,"",@"SHT_CUDA_INFO"
	.sectionflags	@""
	.align	4


	//----- nvinfo : EIATTR_CUDA_API_VERSION
	.align		4
        /*0000*/ 	.byte	0x04, 0x37
        /*0002*/ 	.short	(.L_18 - .L_17)
.L_17:
        /*0004*/ 	.word	0x00000082


	//----- nvinfo : EIATTR_KPARAM_INFO
	.align		4
.L_18:
        /*0008*/ 	.byte	0x04, 0x17
        /*000a*/ 	.short	(.L_20 - .L_19)
.L_19:
        /*000c*/ 	.word	0x00000000
        /*0010*/ 	.short	0x0000
        /*0012*/ 	.short	0x0070
        /*0014*/ 	.byte	0x00, 0xf0, 0x01, 0x10


	//----- nvinfo : EIATTR_SPARSE_MMA_MASK
	.align		4
.L_20:
        /*0018*/ 	.byte	0x03, 0x50
        /*001a*/ 	.short	0x0000


	//----- nvinfo : EIATTR_MAXREG_COUNT
	.align		4
        /*001c*/ 	.byte	0x03, 0x1b
        /*001e*/ 	.short	0x00a8


	//----- nvinfo : EIATTR_NUM_BARRIERS
	.align		4
        /*0020*/ 	.byte	0x02, 0x4c
        /*0022*/ 	.byte	0x01
	.zero		1


	//----- nvinfo : EIATTR_MERCURY_ISA_VERSION
	.align		4
        /*0024*/ 	.byte	0x03, 0x5f
        /*0026*/ 	.short	0x0101


	//----- nvinfo : EIATTR_INT_WARP_WIDE_INSTR_OFFSETS
	.align		4
        /*0028*/ 	.byte	0x04, 0x31
        /*002a*/ 	.short	(.L_22 - .L_21)


	//   ....[0]....
.L_21:
        /*002c*/ 	.word	0x000004d0


	//   ....[1]....
        /*0030*/ 	.word	0x00000510


	//   ....[2]....
        /*0034*/ 	.word	0x00000550


	//   ....[3]....
        /*0038*/ 	.word	0x000005f0


	//   ....[4]....
        /*003c*/ 	.word	0x00000610


	//   ....[5]....
        /*0040*/ 	.word	0x00000670


	//   ....[6]....
        /*0044*/ 	.word	0x00000760


	//   ....[7]....
        /*0048*/ 	.word	0x000007b0


	//   ....[8]....
        /*004c*/ 	.word	0x000026f0


	//----- nvinfo : EIATTR_COOP_GROUP_MASK_REGIDS
	.align		4
.L_22:
        /*0050*/ 	.byte	0x04, 0x29
        /*0052*/ 	.short	(.L_24 - .L_23)


	//   ....[0]....
.L_23:
        /*0054*/ 	.word	0xffffffff


	//   ....[1]....
        /*0058*/ 	.word	0xffffffff


	//   ....[2]....
        /*005c*/ 	.word	0xffffffff


	//   ....[3]....
        /*0060*/ 	.word	0xffffffff


	//   ....[4]....
        /*0064*/ 	.word	0xffffffff


	//   ....[5]....
        /*0068*/ 	.word	0xffffffff


	//   ....[6]....
        /*006c*/ 	.word	0xffffffff


	//----- nvinfo : EIATTR_COOP_GROUP_INSTR_OFFSETS
	.align		4
.L_24:
        /*0070*/ 	.byte	0x04, 0x28
        /*0072*/ 	.short	(.L_26 - .L_25)


	//   ....[0]....
.L_25:
        /*0074*/ 	.word	0x00000060


	//   ....[1]....
        /*0078*/ 	.word	0x00000070


	//   ....[2]....
        /*007c*/ 	.word	0x00000130


	//   ....[3]....
        /*0080*/ 	.word	0x000002e0


	//   ....[4]....
        /*0084*/ 	.word	0x00000320


	//   ....[5]....
        /*0088*/ 	.word	0x000003a0


	//   ....[6]....
        /*008c*/ 	.word	0x00000970


	//----- nvinfo : EIATTR_REG_RECONFIG
	.align		4
.L_26:
        /*0090*/ 	.byte	0x01, 0x54
	.zero		2


	//----- nvinfo : EIATTR_MBARRIER_INSTR_OFFSETS
	.align		4
        /*0094*/ 	.byte	0x04, 0x39
        /*0096*/ 	.short	(.L_28 - .L_27)


	//   ....[0]....
.L_27:
        /*0098*/ 	.word	0x00000230
        /*009c*/ 	.word	0x000000ff
        /*00a0*/ 	.word	0x00000000
        /*00a4*/ 	.short	0x0100
        /*00a6*/ 	.byte	0x08
	.zero		1


	//   ....[1]....
        /*00a8*/ 	.word	0x00000240
        /*00ac*/ 	.word	0x000000ff
        /*00b0*/ 	.word	0x00000028
        /*00b4*/ 	.short	0x0100
        /*00b6*/ 	.byte	0x08
	.zero		1


	//   ....[2]....
        /*00b8*/ 	.word	0x00000250
        /*00bc*/ 	.word	0x000000ff
        /*00c0*/ 	.word	0x00000008
        /*00c4*/ 	.short	0x0100
        /*00c6*/ 	.byte	0x08
	.zero		1


	//   ....[3]....
        /*00c8*/ 	.word	0x00000260
        /*00cc*/ 	.word	0x000000ff
        /*00d0*/ 	.word	0x00000030
        /*00d4*/ 	.short	0x0100
        /*00d6*/ 	.byte	0x08
	.zero		1


	//   ....[4]....
        /*00d8*/ 	.word	0x00000270
        /*00dc*/ 	.word	0x000000ff
        /*00e0*/ 	.word	0x00000010
        /*00e4*/ 	.short	0x0100
        /*00e6*/ 	.byte	0x08
	.zero		1


	//   ....[5]....
        /*00e8*/ 	.word	0x00000280
        /*00ec*/ 	.word	0x000000ff
        /*00f0*/ 	.word	0x00000038
        /*00f4*/ 	.short	0x0100
        /*00f6*/ 	.byte	0x08
	.zero		1


	//   ....[6]....
        /*00f8*/ 	.word	0x00000290
        /*00fc*/ 	.word	0x000000ff
        /*0100*/ 	.word	0x00000018
        /*0104*/ 	.short	0x0100
        /*0106*/ 	.byte	0x08
	.zero		1


	//   ....[7]....
        /*0108*/ 	.word	0x000002a0
        /*010c*/ 	.word	0x000000ff
        /*0110*/ 	.word	0x00000040
        /*0114*/ 	.short	0x0100
        /*0116*/ 	.byte	0x08
	.zero		1


	//   ....[8]....
        /*0118*/ 	.word	0x000002b0
        /*011c*/ 	.word	0x000000ff
        /*0120*/ 	.word	0x00000020
        /*0124*/ 	.short	0x0100
        /*0126*/ 	.byte	0x08
	.zero		1


	//   ....[9]....
        /*0128*/ 	.word	0x000002c0
        /*012c*/ 	.word	0x000000ff
        /*0130*/ 	.word	0x00000048
        /*0134*/ 	.short	0x0100
        /*0136*/ 	.byte	0x08
	.zero		1


	//   ....[10]....
        /*0138*/ 	.word	0x000007e0
        /*013c*/ 	.word	0x000000ff
        /*0140*/ 	.word	0x00000080
        /*0144*/ 	.short	0x0100
        /*0146*/ 	.byte	0x08
	.zero		1


	//   ....[11]....
        /*0148*/ 	.word	0x00000880
        /*014c*/ 	.word	0x000000ff
        /*0150*/ 	.word	0x00000088
        /*0154*/ 	.short	0x0100
        /*0156*/ 	.byte	0x08
	.zero		1


	//   ....[12]....
        /*0158*/ 	.word	0x000008f0
        /*015c*/ 	.word	0x000000ff
        /*0160*/ 	.word	0x00000060
        /*0164*/ 	.short	0x0100
        /*0166*/ 	.byte	0x09
	.zero		1


	//   ....[13]....
        /*0168*/ 	.word	0x00000900
        /*016c*/ 	.word	0x000000ff
        /*0170*/ 	.word	0x00000068
        /*0174*/ 	.short	0x0100
        /*0176*/ 	.byte	0x09
	.zero		1


	//   ....[14]....
        /*0178*/ 	.word	0x00000910
        /*017c*/ 	.word	0x000000ff
        /*0180*/ 	.word	0x00000070
        /*0184*/ 	.short	0x0100
        /*0186*/ 	.byte	0x09
	.zero		1


	//   ....[15]....
        /*0188*/ 	.word	0x00000920
        /*018c*/ 	.word	0x000000ff
        /*0190*/ 	.word	0x00000078
        /*0194*/ 	.short	0x0100
        /*0196*/ 	.byte	0x09
	.zero		1


	//   ....[16]....
        /*0198*/ 	.word	0x00001700
        /*019c*/ 	.word	0x000000ff
        /*01a0*/ 	.word	0xfffffff8
        /*01a4*/ 	.short	0x010a
        /*01a6*/ 	.byte	0x0f
	.zero		1


	//   ....[17]....
        /*01a8*/ 	.word	0x000019d0
        /*01ac*/ 	.word	0x000000ff
        /*01b0*/ 	.word	0x00000000
        /*01b4*/ 	.short	0x010a
        /*01b6*/ 	.byte	0x06
	.zero		1


	//   ....[18]....
        /*01b8*/ 	.word	0x00001a10
        /*01bc*/ 	.word	0x000000ff
        /*01c0*/ 	.word	0x00000000
        /*01c4*/ 	.short	0x010a
        /*01c6*/ 	.byte	0x06
	.zero		1


	//   ....[19]....
        /*01c8*/ 	.word	0x00001f30
        /*01cc*/ 	.word	0x000000ff
        /*01d0*/ 	.word	0x00000000
        /*01d4*/ 	.short	0x010a
        /*01d6*/ 	.byte	0x09
	.zero		1


	//   ....[20]....
        /*01d8*/ 	.word	0x00001f70
        /*01dc*/ 	.word	0x000000ff
        /*01e0*/ 	.word	0x00000000
        /*01e4*/ 	.short	0x010a
        /*01e6*/ 	.byte	0x09
	.zero		1


	//   ....[21]....
        /*01e8*/ 	.word	0x00002300
        /*01ec*/ 	.word	0x00000013
        /*01f0*/ 	.word	0x00000000
        /*01f4*/ 	.short	0x0101
        /*01f6*/ 	.byte	0x3f
	.zero		1


	//   ....[22]....
        /*01f8*/ 	.word	0x00002680
        /*01fc*/ 	.word	0x00000011
        /*0200*/ 	.word	0x00000000
        /*0204*/ 	.short	0x0101
        /*0206*/ 	.byte	0x17
	.zero		1


	//   ....[23]....
        /*0208*/ 	.word	0x00002790
        /*020c*/ 	.word	0x00000011
        /*0210*/ 	.word	0x00000000
        /*0214*/ 	.short	0x0101
        /*0216*/ 	.byte	0x3f
	.zero		1


	//   ....[24]....
        /*0218*/ 	.word	0x00002850
        /*021c*/ 	.word	0x000000ff
        /*0220*/ 	.word	0x00000008
        /*0224*/ 	.short	0x010a
        /*0226*/ 	.byte	0x0f
	.zero		1


	//   ....[25]....
        /*0228*/ 	.word	0x000050b0
        /*022c*/ 	.word	0x00000004
        /*0230*/ 	.word	0x00000000
        /*0234*/ 	.short	0x0101
        /*0236*/ 	.byte	0x17
	.zero		1


	//   ....[26]....
        /*0238*/ 	.word	0x000059d0
        /*023c*/ 	.word	0x00000013
        /*0240*/ 	.word	0x00000028
        /*0244*/ 	.short	0x010a
        /*0246*/ 	.byte	0x3f
	.zero		1


	//   ....[27]....
        /*0248*/ 	.word	0x00005d50
        /*024c*/ 	.word	0x0000000a
        /*0250*/ 	.word	0x00000088
        /*0254*/ 	.short	0x0101
        /*0256*/ 	.byte	0x3f
	.zero		1


	//   ....[28]....
        /*0258*/ 	.word	0x000064b0
        /*025c*/ 	.word	0x00000005
        /*0260*/ 	.word	0x00000000
        /*0264*/ 	.short	0x010a
        /*0266*/ 	.byte	0x3f
	.zero		1


	//   ....[29]....
        /*0268*/ 	.word	0x00006530
        /*026c*/ 	.word	0x00000007
        /*0270*/ 	.word	0x00000000
        /*0274*/ 	.short	0x010a
        /*0276*/ 	.byte	0x3f
	.zero		1


	//   ....[30]....
        /*0278*/ 	.word	0x000065c0
        /*027c*/ 	.word	0x00000008
        /*0280*/ 	.word	0x00000000
        /*0284*/ 	.short	0x010a
        /*0286*/ 	.byte	0x3f
	.zero		1


	//   ....[31]....
        /*0288*/ 	.word	0x00006650
        /*028c*/ 	.word	0x0000000b
        /*0290*/ 	.word	0x00000000
        /*0294*/ 	.short	0x010a
        /*0296*/ 	.byte	0x3f
	.zero		1


	//   ....[32]....
        /*0298*/ 	.word	0x000066e0
        /*029c*/ 	.word	0x00000003
        /*02a0*/ 	.word	0x00000000
        /*02a4*/ 	.short	0x010a
        /*02a6*/ 	.byte	0x3f
	.zero		1


	//   ....[33]....
        /*02a8*/ 	.word	0x00006750
        /*02ac*/ 	.word	0x00000011
        /*02b0*/ 	.word	0xfffffff8
        /*02b4*/ 	.short	0x010a
        /*02b6*/ 	.byte	0x3f
	.zero		1


	//   ....[34]....
        /*02b8*/ 	.word	0x000067b0
        /*02bc*/ 	.word	0x00000011
        /*02c0*/ 	.word	0x00000000
        /*02c4*/ 	.short	0x010a
        /*02c6*/ 	.byte	0x3f
	.zero		1


	//   ....[35]....
        /*02c8*/ 	.word	0x00006810
        /*02cc*/ 	.word	0x00000013
        /*02d0*/ 	.word	0x00000000
        /*02d4*/ 	.short	0x010a
        /*02d6*/ 	.byte	0x3f
	.zero		1


	//   ....[36]....
        /*02d8*/ 	.word	0x00006870
        /*02dc*/ 	.word	0x00000011
        /*02e0*/ 	.word	0x00000008
        /*02e4*/ 	.short	0x010a
        /*02e6*/ 	.byte	0x3f
	.zero		1


	//   ....[37]....
        /*02e8*/ 	.word	0x00006940
        /*02ec*/ 	.word	0x00000013
        /*02f0*/ 	.word	0x00000028
        /*02f4*/ 	.short	0x010a
        /*02f6*/ 	.byte	0x3f
	.zero		1


	//   ....[38]....
        /*02f8*/ 	.word	0x00006a20
        /*02fc*/ 	.word	0x00000005
        /*0300*/ 	.word	0x00000000
        /*0304*/ 	.short	0x010a
        /*0306*/ 	.byte	0x3f
	.zero		1


	//   ....[39]....
        /*0308*/ 	.word	0x00006a70
        /*030c*/ 	.word	0x00000007
        /*0310*/ 	.word	0x00000000
        /*0314*/ 	.short	0x010a
        /*0316*/ 	.byte	0x3f
	.zero		1


	//   ....[40]....
        /*0318*/ 	.word	0x00006ac0
        /*031c*/ 	.word	0x00000008
        /*0320*/ 	.word	0x00000000
        /*0324*/ 	.short	0x010a
        /*0326*/ 	.byte	0x3f
	.zero		1


	//   ....[41]....
        /*0328*/ 	.word	0x00006b10
        /*032c*/ 	.word	0x0000000b
        /*0330*/ 	.word	0x00000000
        /*0334*/ 	.short	0x010a
        /*0336*/ 	.byte	0x3f
	.zero		1


	//----- nvinfo : EIATTR_NUM_MBARRIERS
	.align		4
.L_28:
        /*0338*/ 	.byte	0x03, 0x38
        /*033a*/ 	.short	0x0010


	//----- nvinfo : EIATTR_EXIT_INSTR_OFFSETS
	.align		4
        /*033c*/ 	.byte	0x04, 0x1c
        /*033e*/ 	.short	(.L_30 - .L_29)


	//   ....[0]....
.L_29:
        /*0340*/ 	.word	0x000013c0


	//   ....[1]....
        /*0344*/ 	.word	0x00001420


	//   ....[2]....
        /*0348*/ 	.word	0x000056c0


	//   ....[3]....
        /*034c*/ 	.word	0x000056f0


	//   ....[4]....
        /*0350*/ 	.word	0x00006730


	//----- nvinfo : EIATTR_MAX_THREADS
	.align		4
.L_30:
        /*0354*/ 	.byte	0x04, 0x05
        /*0356*/ 	.short	(.L_32 - .L_31)
.L_31:
        /*0358*/ 	.word	0x00000180
        /*035c*/ 	.word	0x00000001
        /*0360*/ 	.word	0x00000001


	//----- nvinfo : EIATTR_CRS_STACK_SIZE
	.align		4
.L_32:
        /*0364*/ 	.byte	0x04, 0x1e
        /*0366*/ 	.short	(.L_34 - .L_33)
.L_33:
        /*0368*/ 	.word	0x00000000


	//----- nvinfo : EIATTR_CBANK_PARAM_SIZE
	.align		4
.L_34:
        /*036c*/ 	.byte	0x03, 0x19
        /*036e*/ 	.short	0x0470


	//----- nvinfo : EIATTR_PARAM_CBANK
	.align		4
        /*0370*/ 	.byte	0x04, 0x0a
        /*0372*/ 	.short	(.L_36 - .L_35)
	.align		4
.L_35:
        /*0374*/ 	.word	index@(.nv.constant0._ZN7cutlass13device_kernelINS_4gemm6kernel13GemmUniversalIN4cute5tupleIJiiiiEEENS1_10collective13CollectiveMmaINS1_37MainloopSm90TmaGmmaWarpSpecializedFP8ILi5ENS5_IJNS4_1CILi2EEENSA_ILi1EEESC_EEENS1_32KernelTmaWarpSpecializedPingpongEEENS5_IJNSA_ILi64EEESG_NSA_ILi32EEEEEENS_12float_e5m2_tENS5_IJlSC_lEEESJ_SK_NS4_8TiledMMAINS4_8MMA_AtomIJNS4_4SM904GMMA30MMA_64x64x32_F32E5M2E5M2_SS_TNILNSO_7ScaleInE1ELSQ_1EEEEEENS4_6LayoutINS5_IJSC_SC_SC_EEENS5_IJNSA_ILi0EEESV_SV_EEEEENS5_IJNS4_10UnderscoreESY_SY_EEEEENS4_13SM90_TMA_LOADENS4_14ComposedLayoutINS4_7SwizzleILi1ELi4ELi3EEENS4_18smem_ptr_flag_bitsILi8EEENST_INS5_IJNSA_ILi8EEESH_EEENS5_IJSH_SC_EEEEEEEvNS4_8identityENS4_23SM90_TMA_LOAD_MULTICASTES1B_vS1C_EENS_8epilogue10collective6detail29Sm90TmaWarpSpecializedAdapterINS1G_15DefaultEpilogueISJ_SK_SK_NS1F_6thread17LinearCombinationISJ_Li1EffLNS1K_9ScaleType4KindE0ELNS_15FloatRoundStyleE2ESJ_EENS1_15EpilogueDefaultEEEEEvvEEEEvNT_6ParamsE)
        /*0378*/ 	.short	0x0210
        /*037a*/ 	.short	0x0470


	//----- nvinfo : EIATTR_SW_WAR
	.align		4
.L_36:
        /*037c*/ 	.byte	0x04, 0x36
        /*037e*/ 	.short	(.L_38 - .L_37)
.L_37:
        /*0380*/ 	.word	0x00000008
.L_38:


//--------------------- .nv.callgraph             --------------------------
	.section	.nv.callgraph,"",@"SHT_CUDA_CALLGRAPH"
	.align	4
	.sectionentsize	8
	.align		4
        /*0000*/ 	.word	0x00000000
	.align		4
        /*0004*/ 	.word	0xffffffff
	.align		4
        /*0008*/ 	.word	0x00000000
	.align		4
        /*000c*/ 	.word	0xfffffffe
	.align		4
        /*0010*/ 	.word	0x00000000
	.align		4
        /*0014*/ 	.word	0xfffffffd
	.align		4
        /*0018*/ 	.word	0x00000000
	.align		4
        /*001c*/ 	.word	0xfffffffc


//--------------------- .nv.constant4             --------------------------
	.section	.nv.constant4,"a",@progbits
	.align	8
	.align		8
.nv.constant4:
        /*0000*/ 	.dword	_ZN39_INTERNAL_3b963c2b_4_k_cu_cfa70417_54134cuda3std3__45__cpo5beginE
	.align		8
        /*0008*/ 	.dword	_ZN39_INTERNAL_3b963c2b_4_k_cu_cfa70417_54134cuda3std3__45__cpo3endE
	.align		8
        /*0010*/ 	.dword	_ZN39_INTERNAL_3b963c2b_4_k_cu_cfa70417_54134cuda3std3__45__cpo6cbeginE
	.align		8
        /*0018*/ 	.dword	_ZN39_INTERNAL_3b963c2b_4_k_cu_cfa70417_54134cuda3std3__45__cpo4cendE
	.align		8
        /*0020*/ 	.dword	_ZN39_INTERNAL_3b963c2b_4_k_cu_cfa70417_54134cuda3std3__441_GLOBAL__N__3b963c2b_4_k_cu_cfa70417_54136ignoreE
	.align		8
        /*0028*/ 	.dword	_ZN39_INTERNAL_3b963c2b_4_k_cu_cfa70417_54134cuda3std3__419piecewise_constructE
	.align		8
        /*0030*/ 	.dword	_ZN39_INTERNAL_3b963c2b_4_k_cu_cfa70417_54134cuda3std3__48in_placeE
	.align		8
        /*0038*/ 	.dword	_ZN39_INTERNAL_3b963c2b_4_k_cu_cfa70417_54134cuda3std6ranges3__45__cpo4swapE
	.align		8
        /*0040*/ 	.dword	_ZN39_INTERNAL_3b963c2b_4_k_cu_cfa70417_54134cuda3std6ranges3__45__cpo9iter_moveE
	.align		8
        /*0048*/ 	.dword	_ZN39_INTERNAL_3b963c2b_4_k_cu_cfa70417_54134cute7productE
	.align		8
        /*0050*/ 	.dword	_ZN39_INTERNAL_3b963c2b_4_k_cu_cfa70417_54134cute1_E


//--------------------- .text._ZN7cutlass13device_kernelINS_4gemm6kernel13GemmUniversalIN4cute5tupleIJiiiiEEENS1_10collective13CollectiveMmaINS1_37MainloopSm90TmaGmmaWarpSpecializedFP8ILi5ENS5_IJNS4_1CILi2EEENSA_ILi1EEESC_EEENS1_32KernelTmaWarpSpecializedPingpongEEENS5_IJNSA_ILi64EEESG_NSA_ILi32EEEEEENS_12float_e5m2_tENS5_IJlSC_lEEESJ_SK_NS4_8TiledMMAINS4_8MMA_AtomIJNS4_4SM904GMMA30MMA_64x64x32_F32E5M2E5M2_SS_TNILNSO_7ScaleInE1ELSQ_1EEEEEENS4_6LayoutINS5_IJSC_SC_SC_EEENS5_IJNSA_ILi0EEESV_SV_EEEEENS5_IJNS4_10UnderscoreESY_SY_EEEEENS4_13SM90_TMA_LOADENS4_14ComposedLayoutINS4_7SwizzleILi1ELi4ELi3EEENS4_18smem_ptr_flag_bitsILi8EEENST_INS5_IJNSA_ILi8EEESH_EEENS5_IJSH_SC_EEEEEEEvNS4_8identityENS4_23SM90_TMA_LOAD_MULTICASTES1B_vS1C_EENS_8epilogue10collective6detail29Sm90TmaWarpSpecializedAdapterINS1G_15DefaultEpilogueISJ_SK_SK_NS1F_6thread17LinearCombinationISJ_Li1EffLNS1K_9ScaleType4KindE0ELNS_15FloatRoundStyleE2ESJ_EENS1_15EpilogueDefaultEEEEEvvEEEEvNT_6ParamsE --------------------------
	.section	.text._ZN7cutlass13device_kernelINS_4gemm6kernel13GemmUniversalIN4cute5tupleIJiiiiEEENS1_10collective13CollectiveMmaINS1_37MainloopSm90TmaGmmaWarpSpecializedFP8ILi5ENS5_IJNS4_1CILi2EEENSA_ILi1EEESC_EEENS1_32KernelTmaWarpSpecializedPingpongEEENS5_IJNSA_ILi64EEESG_NSA_ILi32EEEEEENS_12float_e5m2_tENS5_IJlSC_lEEESJ_SK_NS4_8TiledMMAINS4_8MMA_AtomIJNS4_4SM904GMMA30MMA_64x64x32_F32E5M2E5M2_SS_TNILNSO_7ScaleInE1ELSQ_1EEEEEENS4_6LayoutINS5_IJSC_SC_SC_EEENS5_IJNSA_ILi0EEESV_SV_EEEEENS5_IJNS4_10UnderscoreESY_SY_EEEEENS4_13SM90_TMA_LOADENS4_14ComposedLayoutINS4_7SwizzleILi1ELi4ELi3EEENS4_18smem_ptr_flag_bitsILi8EEENST_INS5_IJNSA_ILi8EEESH_EEENS5_IJSH_SC_EEEEEEEvNS4_8identityENS4_23SM90_TMA_LOAD_MULTICASTES1B_vS1C_EENS_8epilogue10collective6detail29Sm90TmaWarpSpecializedAdapterINS1G_15DefaultEpilogueISJ_SK_SK_NS1F_6thread17LinearCombinationISJ_Li1EffLNS1K_9ScaleType4KindE0ELNS_15FloatRoundStyleE2ESJ_EENS1_15EpilogueDefaultEEEEEvvEEEEvNT_6ParamsE,"ax",@progbits
	.align	128
.text._ZN7cutlass13device_kernelINS_4gemm6kernel13GemmUniversalIN4cute5tupleIJiiiiEEENS1_10collective13CollectiveMmaINS1_37MainloopSm90TmaGmmaWarpSpecializedFP8ILi5ENS5_IJNS4_1CILi2EEENSA_ILi1EEESC_EEENS1_32KernelTmaWarpSpecializedPingpongEEENS5_IJNSA_ILi64EEESG_NSA_ILi32EEEEEENS_12float_e5m2_tENS5_IJlSC_lEEESJ_SK_NS4_8TiledMMAINS4_8MMA_AtomIJNS4_4SM904GMMA30MMA_64x64x32_F32E5M2E5M2_SS_TNILNSO_7ScaleInE1ELSQ_1EEEEEENS4_6LayoutINS5_IJSC_SC_SC_EEENS5_IJNSA_ILi0EEESV_SV_EEEEENS5_IJNS4_10UnderscoreESY_SY_EEEEENS4_13SM90_TMA_LOADENS4_14ComposedLayoutINS4_7SwizzleILi1ELi4ELi3EEENS4_18smem_ptr_flag_bitsILi8EEENST_INS5_IJNSA_ILi8EEESH_EEENS5_IJSH_SC_EEEEEEEvNS4_8identityENS4_23SM90_TMA_LOAD_MULTICASTES1B_vS1C_EENS_8epilogue10collective6detail29Sm90TmaWarpSpecializedAdapterINS1G_15DefaultEpilogueISJ_SK_SK_NS1F_6thread17LinearCombinationISJ_Li1EffLNS1K_9ScaleType4KindE0ELNS_15FloatRoundStyleE2ESJ_EENS1_15EpilogueDefaultEEEEEvvEEEEvNT_6ParamsE:
        .type           _ZN7cutlass13device_kernelINS_4gemm6kernel13GemmUniversalIN4cute5tupleIJiiiiEEENS1_10collective13CollectiveMmaINS1_37MainloopSm90TmaGmmaWarpSpecializedFP8ILi5ENS5_IJNS4_1CILi2EEENSA_ILi1EEESC_EEENS1_32KernelTmaWarpSpecializedPingpongEEENS5_IJNSA_ILi64EEESG_NSA_ILi32EEEEEENS_12float_e5m2_tENS5_IJlSC_lEEESJ_SK_NS4_8TiledMMAINS4_8MMA_AtomIJNS4_4SM904GMMA30MMA_64x64x32_F32E5M2E5M2_SS_TNILNSO_7ScaleInE1ELSQ_1EEEEEENS4_6LayoutINS5_IJSC_SC_SC_EEENS5_IJNSA_ILi0EEESV_SV_EEEEENS5_IJNS4_10UnderscoreESY_SY_EEEEENS4_13SM90_TMA_LOADENS4_14ComposedLayoutINS4_7SwizzleILi1ELi4ELi3EEENS4_18smem_ptr_flag_bitsILi8EEENST_INS5_IJNSA_ILi8EEESH_EEENS5_IJSH_SC_EEEEEEEvNS4_8identityENS4_23SM90_TMA_LOAD_MULTICASTES1B_vS1C_EENS_8epilogue10collective6detail29Sm90TmaWarpSpecializedAdapterINS1G_15DefaultEpilogueISJ_SK_SK_NS1F_6thread17LinearCombinationISJ_Li1EffLNS1K_9ScaleType4KindE0ELNS_15FloatRoundStyleE2ESJ_EENS1_15EpilogueDefaultEEEEEvvEEEEvNT_6ParamsE,@function
        .size           _ZN7cutlass13device_kernelINS_4gemm6kernel13GemmUniversalIN4cute5tupleIJiiiiEEENS1_10collective13CollectiveMmaINS1_37MainloopSm90TmaGmmaWarpSpecializedFP8ILi5ENS5_IJNS4_1CILi2EEENSA_ILi1EEESC_EEENS1_32KernelTmaWarpSpecializedPingpongEEENS5_IJNSA_ILi64EEESG_NSA_ILi32EEEEEENS_12float_e5m2_tENS5_IJlSC_lEEESJ_SK_NS4_8TiledMMAINS4_8MMA_AtomIJNS4_4SM904GMMA30MMA_64x64x32_F32E5M2E5M2_SS_TNILNSO_7ScaleInE1ELSQ_1EEEEEENS4_6LayoutINS5_IJSC_SC_SC_EEENS5_IJNSA_ILi0EEESV_SV_EEEEENS5_IJNS4_10UnderscoreESY_SY_EEEEENS4_13SM90_TMA_LOADENS4_14ComposedLayoutINS4_7SwizzleILi1ELi4ELi3EEENS4_18smem_ptr_flag_bitsILi8EEENST_INS5_IJNSA_ILi8EEESH_EEENS5_IJSH_SC_EEEEEEEvNS4_8identityENS4_23SM90_TMA_LOAD_MULTICASTES1B_vS1C_EENS_8epilogue10collective6detail29Sm90TmaWarpSpecializedAdapterINS1G_15DefaultEpilogueISJ_SK_SK_NS1F_6thread17LinearCombinationISJ_Li1EffLNS1K_9ScaleType4KindE0ELNS_15FloatRoundStyleE2ESJ_EENS1_15EpilogueDefaultEEEEEvvEEEEvNT_6ParamsE,(.L_x_146 - _ZN7cutlass13device_kernelINS_4gemm6kernel13GemmUniversalIN4cute5tupleIJiiiiEEENS1_10collective13CollectiveMmaINS1_37MainloopSm90TmaGmmaWarpSpecializedFP8ILi5ENS5_IJNS4_1CILi2EEENSA_ILi1EEESC_EEENS1_32KernelTmaWarpSpecializedPingpongEEENS5_IJNSA_ILi64EEESG_NSA_ILi32EEEEEENS_12float_e5m2_tENS5_IJlSC_lEEESJ_SK_NS4_8TiledMMAINS4_8MMA_AtomIJNS4_4SM904GMMA30MMA_64x64x32_F32E5M2E5M2_SS_TNILNSO_7ScaleInE1ELSQ_1EEEEEENS4_6LayoutINS5_IJSC_SC_SC_EEENS5_IJNSA_ILi0EEESV_SV_EEEEENS5_IJNS4_10UnderscoreESY_SY_EEEEENS4_13SM90_TMA_LOADENS4_14ComposedLayoutINS4_7SwizzleILi1ELi4ELi3EEENS4_18smem_ptr_flag_bitsILi8EEENST_INS5_IJNSA_ILi8EEESH_EEENS5_IJSH_SC_EEEEEEEvNS4_8identityENS4_23SM90_TMA_LOAD_MULTICASTES1B_vS1C_EENS_8epilogue10collective6detail29Sm90TmaWarpSpecializedAdapterINS1G_15DefaultEpilogueISJ_SK_SK_NS1F_6thread17LinearCombinationISJ_Li1EffLNS1K_9ScaleType4KindE0ELNS_15FloatRoundStyleE2ESJ_EENS1_15EpilogueDefaultEEEEEvvEEEEvNT_6ParamsE)
        .other          _ZN7cutlass13device_kernelINS_4gemm6kernel13GemmUniversalIN4cute5tupleIJiiiiEEENS1_10collective13CollectiveMmaINS1_37MainloopSm90TmaGmmaWarpSpecializedFP8ILi5ENS5_IJNS4_1CILi2EEENSA_ILi1EEESC_EEENS1_32KernelTmaWarpSpecializedPingpongEEENS5_IJNSA_ILi64EEESG_NSA_ILi32EEEEEENS_12float_e5m2_tENS5_IJlSC_lEEESJ_SK_NS4_8TiledMMAINS4_8MMA_AtomIJNS4_4SM904GMMA30MMA_64x64x32_F32E5M2E5M2_SS_TNILNSO_7ScaleInE1ELSQ_1EEEEEENS4_6LayoutINS5_IJSC_SC_SC_EEENS5_IJNSA_ILi0EEESV_SV_EEEEENS5_IJNS4_10UnderscoreESY_SY_EEEEENS4_13SM90_TMA_LOADENS4_14ComposedLayoutINS4_7SwizzleILi1ELi4ELi3EEENS4_18smem_ptr_flag_bitsILi8EEENST_INS5_IJNSA_ILi8EEESH_EEENS5_IJSH_SC_EEEEEEEvNS4_8identityENS4_23SM90_TMA_LOAD_MULTICASTES1B_vS1C_EENS_8epilogue10collective6detail29Sm90TmaWarpSpecializedAdapterINS1G_15DefaultEpilogueISJ_SK_SK_NS1F_6thread17LinearCombinationISJ_Li1EffLNS1K_9ScaleType4KindE0ELNS_15FloatRoundStyleE2ESJ_EENS1_15EpilogueDefaultEEEEEvvEEEEvNT_6ParamsE,@"STO_CUDA_ENTRY STV_DEFAULT"
_ZN7cutlass13device_kernelINS_4gemm6kernel13GemmUniversalIN4cute5tupleIJiiiiEEENS1_10collective13CollectiveMmaINS1_37MainloopSm90TmaGmmaWarpSpecializedFP8ILi5ENS5_IJNS4_1CILi2EEENSA_ILi1EEESC_EEENS1_32KernelTmaWarpSpecializedPingpongEEENS5_IJNSA_ILi64EEESG_NSA_ILi32EEEEEENS_12float_e5m2_tENS5_IJlSC_lEEESJ_SK_NS4_8TiledMMAINS4_8MMA_AtomIJNS4_4SM904GMMA30MMA_64x64x32_F32E5M2E5M2_SS_TNILNSO_7ScaleInE1ELSQ_1EEEEEENS4_6LayoutINS5_IJSC_SC_SC_EEENS5_IJNSA_ILi0EEESV_SV_EEEEENS5_IJNS4_10UnderscoreESY_SY_EEEEENS4_13SM90_TMA_LOADENS4_14ComposedLayoutINS4_7SwizzleILi1ELi4ELi3EEENS4_18smem_ptr_flag_bitsILi8EEENST_INS5_IJNSA_ILi8EEESH_EEENS5_IJSH_SC_EEEEEEEvNS4_8identityENS4_23SM90_TMA_LOAD_MULTICASTES1B_vS1C_EENS_8epilogue10collective6detail29Sm90TmaWarpSpecializedAdapterINS1G_15DefaultEpilogueISJ_SK_SK_NS1F_6thread17LinearCombinationISJ_Li1EffLNS1K_9ScaleType4KindE0ELNS_15FloatRoundStyleE2ESJ_EENS1_15EpilogueDefaultEEEEEvvEEEEvNT_6ParamsE:
[----:B------:R-:W-:Y:S01]  /*0000*/  LDC R1, c[0x0][0x28] ;  /* 0x00000a00ff017b82 */ /* 0x000fe20000000800 */
[----:B------:R-:W0:Y:S01]  /*0010*/  S2R R11, SR_TID.X ;  /* 0x00000000000b7919 */ /* 0x000e220000002100 */
[----:B------:R-:W-:Y:S01]  /*0020*/  ELECT P0, URZ, PT ;  /* 0x00000000003f782f */ /* 0x000fe20003800000 */
[----:B------:R-:W-:Y:S01]  /*0030*/  BSSY B0, `(.L_x_0) ;  /* 0x000000f000007945 */ /* 0x000fe20003800000 */
[--C-:B0-----:R-:W-:Y:S02]  /*0040*/  SHF.R.U32.HI R0, RZ, 0x5, R11.reuse ;  /* 0x00000005ff007819 */ /* 0x101fe4000001160b */
[----:B------:R-:W-:-:S03]  /*0050*/  SHF.R.U32.HI R5, RZ, 0x7, R11 ;  /* 0x00000007ff057819 */ /* 0x000fc6000001160b */
[----:B------:R-:W0:Y:S04]  /*0060*/  SHFL.IDX PT, R2, R0, RZ, 0x1f ;  /* 0x00001fff00027589 */ /* 0x000e2800000e0000 */
[----:B------:R1:W2:Y:S01]  /*0070*/  SHFL.IDX PT, R6, R5, RZ, 0x1f ;  /* 0x00001fff05067589 */ /* 0x0002a200000e0000 */
[----:B0-----:R-:W-:-:S13]  /*0080*/  ISETP.NE.OR P0, PT, R2, RZ, !P0 ;  /* 0x000000ff0200720c */ /* 0x001fda0004705670 */
[----:B-12---:R-:W-:Y:S05]  /*0090*/  @P0 BRA `(.L_x_1) ;  /* 0x0000000000200947 */ /* 0x006fea0003800000 */
[----:B------:R-:W-:Y:S02]  /*00a0*/  ULDC.64 UR4, c[0x0][0x198] ;  /* 0x0000660000047ab9 */ /* 0x000fe40000000a00 */
[----:B------:R-:W-:Y:S02]  /*00b0*/  UIADD3 UR6, UP0, UR4, 0xf0, URZ ;  /* 0x000000f004067890 */ /* 0x000fe4000ff1e03f */
[----:B------:R-:W-:Y:S02]  /*00c0*/  UIADD3 UR4, UP1, UR4, 0x1f0, URZ ;  /* 0x000001f004047890 */ /* 0x000fe4000ff3e03f */
[----:B------:R-:W-:Y:S02]  /*00d0*/  UIADD3.X UR7, URZ, UR5, URZ, UP0, !UPT ;  /* 0x000000053f077290 */ /* 0x000fe400087fe43f */
[----:B------:R-:W-:-:S07]  /*00e0*/  UIADD3.X UR5, URZ, UR5, URZ, UP1, !UPT ;  /* 0x000000053f057290 */ /* 0x000fce0008ffe43f */
[----:B------:R0:W-:Y:S02]  /*00f0*/  UTMACCTL.PF [UR6] ;  /* 0x00000000060079b9 */ /* 0x0001e40008040000 */
[----:B------:R0:W-:Y:S02]  /*0100*/  UTMACCTL.PF [UR4] ;  /* 0x00000000040079b9 */ /* 0x0001e40008040000 */
[----:B0-----:R-:W-:Y:S01]  /*0110*/  NOP ;  /* 0x0000000000007918 */ /* 0x001fe20000000000 */
.L_x_1:
[----:B------:R-:W-:Y:S05]  /*0120*/  BSYNC B0 ;  /* 0x0000000000007941 */ /* 0x000fea0003800000 */
.L_x_0:
[----:B------:R-:W0:Y:S02]  /*0130*/  SHFL.IDX PT, R7, R0, RZ, 0x1f ;  /* 0x00001fff00077589 */ /* 0x000e2400000e0000 */
[----:B0-----:R-:W-:-:S13]  /*0140*/  ISETP.NE.AND P0, PT, R7, RZ, PT ;  /* 0x000000ff0700720c */ /* 0x001fda0003f05270 */
[----:B------:R-:W-:Y:S05]  /*0150*/  @P0 BRA `(.L_x_2) ;  /* 0x0000000000600947 */ /* 0x000fea0003800000 */
[----:B------:R-:W0:Y:S01]  /*0160*/  S2UR UR8, SR_CgaCtaId ;  /* 0x00000000000879c3 */ /* 0x000e220000008800 */
[----:B------:R-:W-:Y:S01]  /*0170*/  UMOV UR4, 0x400 ;  /* 0x0000040000047882 */ /* 0x000fe20000000000 */
[----:B------:R-:W-:Y:S01]  /*0180*/  UMOV UR5, 0x1 ;  /* 0x0000000100057882 */ /* 0x000fe20000000000 */
[----:B------:R-:W-:Y:S01]  /*0190*/  UMOV UR6, 0x2 ;  /* 0x0000000200067882 */ /* 0x000fe20000000000 */
[----:B------:R-:W-:Y:S01]  /*01a0*/  ELECT P0, URZ, PT ;  /* 0x00000000003f782f */ /* 0x000fe20003800000 */
[----:B------:R-:W-:-:S04]  /*01b0*/  UIADD3 UR6, -UR6, 0x100000, URZ ;  /* 0x0010000006067890 */ /* 0x000fc8000fffe13f */
[----:B------:R-:W-:Y:S02]  /*01c0*/  USHF.L.U32 UR7, UR6, 0xb, URZ ;  /* 0x0000000b06077899 */ /* 0x000fe4000800063f */
[----:B------:R-:W-:Y:S02]  /*01d0*/  USHF.L.U32 UR6, UR6, 0x1, URZ ;  /* 0x0000000106067899 */ /* 0x000fe4000800063f */
[----:B0-----:R-:W-:Y:S02]  /*01e0*/  ULEA UR8, UR8, UR4, 0x18 ;  /* 0x0000000408087291 */ /* 0x001fe4000f8ec03f */
[----:B------:R-:W-:-:S04]  /*01f0*/  UIADD3 UR4, -UR5, 0x100000, URZ ;  /* 0x0010000005047890 */ /* 0x000fc8000fffe13f */
[----:B------:R-:W-:Y:S02]  /*0200*/  USHF.L.U32 UR5, UR4, 0xb, URZ ;  /* 0x0000000b04057899 */ /* 0x000fe4000800063f */
[----:B------:R-:W-:Y:S01]  /*0210*/  USHF.L.U32 UR4, UR4, 0x1, URZ ;  /* 0x0000000104047899 */ /* 0x000fe2000800063f */
[----:B------:R-:W0:Y:S11]  /*0220*/  FENCE.VIEW.ASYNC.S ;  /* 0x00000000000073c6 */ /* 0x000e360000000000 */
[----:B0-----:R0:W1:Y:S01]  /*0230*/  SYNCS.EXCH.64 URZ, [UR8], UR4 ;  /* 0x00000004083f75b2 */ /* 0x0010620008000100 */
[----:B------:R0:W2:Y:S01]  /*0240*/  SYNCS.EXCH.64 URZ, [UR8+0x28], UR6 ;  /* 0x00002806083f75b2 */ /* 0x0000a20008000100 */
[----:B------:R0:W3:Y:S01]  /*0250*/  SYNCS.EXCH.64 URZ, [UR8+0x8], UR4 ;  /* 0x00000804083f75b2 */ /* 0x0000e20008000100 */
[----:B------:R0:W4:Y:S01]  /*0260*/  SYNCS.EXCH.64 URZ, [UR8+0x30], UR6 ;  /* 0x00003006083f75b2 */ /* 0x0001220008000100 */
[----:B------:R0:W0:Y:S01]  /*0270*/  SYNCS.EXCH.64 URZ, [UR8+0x10], UR4 ;  /* 0x00001004083f75b2 */ /* 0x0000220008000100 */
[----:B------:R0:W0:Y:S01]  /*0280*/  SYNCS.EXCH.64 URZ, [UR8+0x38], UR6 ;  /* 0x00003806083f75b2 */ /* 0x0000220008000100 */
[----:B------:R0:W0:Y:S01]  /*0290*/  SYNCS.EXCH.64 URZ, [UR8+0x18], UR4 ;  /* 0x00001804083f75b2 */ /* 0x0000220008000100 */
[----:B------:R0:W0:Y:S01]  /*02a0*/  SYNCS.EXCH.64 URZ, [UR8+0x40], UR6 ;  /* 0x00004006083f75b2 */ /* 0x0000220008000100 */
[----:B------:R0:W0:Y:S01]  /*02b0*/  SYNCS.EXCH.64 URZ, [UR8+0x20], UR4 ;  /* 0x00002004083f75b2 */ /* 0x0000220008000100 */
[----:B------:R0:W0:Y:S01]  /*02c0*/  SYNCS.EXCH.64 URZ, [UR8+0x48], UR6 ;  /* 0x00004806083f75b2 */ /* 0x0000220008000100 */
[----:B------:R-:W-:Y:S01]  /*02d0*/  NOP ;  /* 0x0000000000007918 */ /* 0x000fe20000000000 */
.L_x_2:
[----:B------:R-:W5:Y:S01]  /*02e0*/  SHFL.IDX PT, R3, R0, RZ, 0x1f ;  /* 0x00001fff00037589 */ /* 0x000f6200000e0000 */
[----:B------:R-:W-:Y:S01]  /*02f0*/  SHF.R.S32.HI R4, RZ, 0x1f, R11 ;  /* 0x0000001fff047819 */ /* 0x000fe2000001140b */
[----:B------:R-:W1:Y:S01]  /*0300*/  S2UR UR12, SR_CTAID.X ;  /* 0x00000000000c79c3 */ /* 0x000e620000002500 */
[----:B------:R-:W-:Y:S01]  /*0310*/  ELECT P0, URZ, PT ;  /* 0x00000000003f782f */ /* 0x000fe20003800000 */
[----:B------:R1:W2:Y:S01]  /*0320*/  SHFL.IDX PT, R8, R0, RZ, 0x1f ;  /* 0x00001fff00087589 */ /* 0x0002a200000e0000 */
[----:B------:R-:W-:Y:S02]  /*0330*/  LEA.HI R4, R4, R11, RZ, 0x7 ;  /* 0x0000000b04047211 */ /* 0x000fe400078f38ff */
[----:B------:R-:W-:Y:S01]  /*0340*/  ELECT P1, URZ, PT ;  /* 0x00000000003f782f */ /* 0x000fe20003820000 */
[----:B------:R-:W-:Y:S01]  /*0350*/  NOP ;  /* 0x0000000000007918 */ /* 0x000fe20000000000 */
[----:B------:R-:W3:Y:S01]  /*0360*/  S2R R16, SR_CTAID.Y ;  /* 0x0000000000107919 */ /* 0x000ee20000002600 */
[----:B------:R-:W-:Y:S01]  /*0370*/  LOP3.LUT R4, R4, 0xffffff80, RZ, 0xc0, !PT ;  /* 0xffffff8004047812 */ /* 0x000fe200078ec0ff */
[----:B0-----:R-:W-:Y:S01]  /*0380*/  ULDC UR4, c[0x0][0x150] ;  /* 0x0000540000047ab9 */ /* 0x001fe20000000800 */
[----:B------:R-:W0:Y:S01]  /*0390*/  LDC R12, c[0x0][0x144] ;  /* 0x00005100ff0c7b82 */ /* 0x000e220000000800 */
[----:B------:R4:W0:Y:S01]  /*03a0*/  SHFL.IDX PT, R14, R5, RZ, 0x1f ;  /* 0x00001fff050e7589 */ /* 0x00082200000e0000 */
[----:B------:R-:W-:Y:S01]  /*03b0*/  UMOV UR11, 0x80 ;  /* 0x00000080000b7882 */ /* 0x000fe20000000000 */
[----:B------:R-:W-:Y:S01]  /*03c0*/  IMAD.IADD R10, R11, 0x1, -R4 ;  /* 0x000000010b0a7824 */ /* 0x000fe200078e0a04 */
[----:B------:R-:W-:Y:S01]  /*03d0*/  NOP ;  /* 0x0000000000007918 */ /* 0x000fe20000000000 */
[C---:B------:R-:W-:Y:S01]  /*03e0*/  VIADD R38, R6.reuse, 0xffffffff ;  /* 0xffffffff06267836 */ /* 0x040fe20000000000 */
[----:B------:R-:W-:-:S02]  /*03f0*/  ISETP.NE.AND P5, PT, R6, RZ, PT ;  /* 0x000000ff0600720c */ /* 0x000fc40003fa5270 */
[----:B------:R-:W-:Y:S01]  /*0400*/  SHF.R.S32.HI R19, RZ, 0x1f, R10 ;  /* 0x0000001fff137819 */ /* 0x000fe2000001140a */
[----:B------:R-:W0:Y:S01]  /*0410*/  LDC R13, c[0x0][0x140] ;  /* 0x00005000ff0d7b82 */ /* 0x000e220000000800 */
[----:B------:R-:W-:Y:S02]  /*0420*/  ISETP.GE.U32.AND P6, PT, R38, 0x2, PT ;  /* 0x000000022600780c */ /* 0x000fe40003fc6070 */
[----:B-----5:R-:W-:Y:S02]  /*0430*/  ISETP.NE.OR P0, PT, R3, RZ, !P0 ;  /* 0x000000ff0300720c */ /* 0x020fe40004705670 */
[----:B------:R-:W-:Y:S02]  /*0440*/  LEA.HI R3, R19, R10, RZ, 0x3 ;  /* 0x0000000a13037211 */ /* 0x000fe400078f18ff */
[----:B-1----:R-:W-:Y:S01]  /*0450*/  I2FP.F32.U32 R4, UR12 ;  /* 0x0000000c00047c45 */ /* 0x002fe20008201000 */
[----:B------:R-:W1:Y:S01]  /*0460*/  LDC R27, c[0x0][0x148] ;  /* 0x00005200ff1b7b82 */ /* 0x000e620000000800 */
[----:B------:R-:W-:-:S02]  /*0470*/  SHF.R.S32.HI R0, RZ, 0x3, R3 ;  /* 0x00000003ff007819 */ /* 0x000fc40000011403 */
[----:B--2---:R-:W-:Y:S01]  /*0480*/  ISETP.NE.OR P1, PT, R8, RZ, !P1 ;  /* 0x000000ff0800720c */ /* 0x004fe20004f25670 */
[----:B------:R-:W-:Y:S01]  /*0490*/  FMUL R9, R4, UR4 ;  /* 0x0000000404097c20 */ /* 0x000fe20008400000 */
[----:B------:R-:W-:Y:S01]  /*04a0*/  SHF.R.S32.HI R3, RZ, 0x1f, R3 ;  /* 0x0000001fff037819 */ /* 0x000fe20000011403 */
[----:B------:R-:W-:Y:S01]  /*04b0*/  ULDC UR4, c[0x0][0x154] ;  /* 0x0000550000047ab9 */ /* 0x000fe20000000800 */
[----:B------:R-:W-:Y:S01]  /*04c0*/  SHF.R.S32.HI R8, RZ, 0x1f, R7 ;  /* 0x0000001fff087819 */ /* 0x000fe20000011407 */
[----:B------:R-:W-:Y:S01]  /*04d0*/  VOTEU.ALL UP1, P0 ;  /* 0x00000000003f7886 */ /* 0x000fe20000020000 */
[----:B------:R-:W-:Y:S01]  /*04e0*/  LEA.HI R4, R3, R0, RZ, 0x2 ;  /* 0x0000000003047211 */ /* 0x000fe200078f10ff */
[----:B------:R-:W2:Y:S01]  /*04f0*/  F2I.U32.TRUNC.NTZ R9, R9 ;  /* 0x0000000900097305 */ /* 0x000ea2000020f000 */
[----:B------:R-:W-:Y:S01]  /*0500*/  LEA.HI R8, R8, R7, RZ, 0x2 ;  /* 0x0000000708087211 */ /* 0x000fe200078f10ff */
[----:B------:R-:W-:Y:S01]  /*0510*/  VOTEU.ALL UP0, P0 ;  /* 0x00000000003f7886 */ /* 0x000fe20000000000 */
[----:B------:R-:W-:Y:S01]  /*0520*/  SHF.R.S32.HI R3, RZ, 0x1f, R2 ;  /* 0x0000001fff037819 */ /* 0x000fe20000011402 */
[----:B------:R-:W5:Y:S01]  /*0530*/  @!UP1 S2UR UR7, SR_CgaCtaId ;  /* 0x00000000000799c3 */ /* 0x000f620000008800 */
[----:B----4-:R-:W-:Y:S01]  /*0540*/  LOP3.LUT R5, R4, 0xfffffffc, RZ, 0xc0, !PT ;  /* 0xfffffffc04057812 */ /* 0x010fe200078ec0ff */
[----:B------:R-:W-:Y:S01]  /*0550*/  VOTEU.ALL UP2, P1 ;  /* 0x00000000003f7886 */ /* 0x000fe20000840000 */
[----:B------:R-:W-:Y:S01]  /*0560*/  LOP3.LUT R8, R8, 0x3ffffffc, RZ, 0xc0, !PT ;  /* 0x3ffffffc08087812 */ /* 0x000fe200078ec0ff */
[----:B------:R-:W-:Y:S01]  /*0570*/  @!UP1 UMOV UR6, 0x400 ;  /* 0x0000040000069882 */ /* 0x000fe20000000000 */
[----:B------:R-:W-:Y:S01]  /*0580*/  LEA.HI R3, R3, R2, RZ, 0x2 ;  /* 0x0000000203037211 */ /* 0x000fe200078f10ff */
[----:B------:R-:W-:Y:S01]  /*0590*/  IMAD.IADD R5, R0, 0x1, -R5 ;  /* 0x0000000100057824 */ /* 0x000fe200078e0a05 */
[----:B------:R-:W-:Y:S01]  /*05a0*/  @!UP2 UMOV UR9, 0x400 ;  /* 0x000004000009a882 */ /* 0x000fe20000000000 */
[----:B------:R-:W-:Y:S01]  /*05b0*/  IMAD.IADD R8, R7, 0x1, -R8 ;  /* 0x0000000107087824 */ /* 0x000fe200078e0a08 */
[----:B------:R-:W-:Y:S01]  /*05c0*/  LOP3.LUT R3, R3, 0xfffffffc, RZ, 0xc0, !PT ;  /* 0xfffffffc03037812 */ /* 0x000fe200078ec0ff */
[----:B------:R-:W4:Y:S01]  /*05d0*/  @!UP2 S2UR UR10, SR_CgaCtaId ;  /* 0x00000000000aa9c3 */ /* 0x000f220000008800 */
[----:B--2---:R-:W-:Y:S01]  /*05e0*/  IMAD.MOV R9, RZ, RZ, -R9 ;  /* 0x000000ffff097224 */ /* 0x004fe200078e0a09 */
[----:B------:R-:W-:Y:S01]  /*05f0*/  VOTEU.ALL UP3, P1 ;  /* 0x00000000003f7886 */ /* 0x000fe20000860000 */
[----:B------:R-:W-:Y:S01]  /*0600*/  IMAD R5, R8, 0x4, R5 ;  /* 0x0000000408057824 */ /* 0x000fe200078e0205 */
[----:B------:R-:W-:Y:S01]  /*0610*/  VOTEU.ALL UP4, P1 ;  /* 0x00000000003f7886 */ /* 0x000fe20000880000 */
[----:B------:R-:W-:Y:S01]  /*0620*/  IMAD.IADD R18, R2, 0x1, -R3 ;  /* 0x0000000102127824 */ /* 0x000fe200078e0a03 */
[----:B---3--:R-:W-:Y:S01]  /*0630*/  I2FP.F32.U32 R2, R16 ;  /* 0x0000001000027245 */ /* 0x008fe20000201000 */
[----:B0-----:R-:W-:Y:S01]  /*0640*/  IMAD R25, R12, R9, UR12 ;  /* 0x0000000c0c197e24 */ /* 0x001fe2000f8e0209 */
[C---:B------:R-:W-:Y:S01]  /*0650*/  LEA.HI R0, R5.reuse, R5, RZ, 0x1 ;  /* 0x0000000505007211 */ /* 0x040fe200078f08ff */
[C---:B------:R-:W-:Y:S01]  /*0660*/  IMAD.SHL.U32 R12, R5.reuse, 0x4, RZ ;  /* 0x00000004050c7824 */ /* 0x040fe200078e00ff */
[----:B------:R-:W-:Y:S01]  /*0670*/  VOTEU.ALL UP5, P1 ;  /* 0x00000000003f7886 */ /* 0x000fe200008a0000 */
[----:B------:R-:W-:Y:S01]  /*0680*/  FMUL R2, R2, UR4 ;  /* 0x0000000402027c20 */ /* 0x000fe20008400000 */
[----:B------:R-:W-:Y:S01]  /*0690*/  LOP3.LUT R0, R0, 0xfffffffe, RZ, 0xc0, !PT ;  /* 0xfffffffe00007812 */ /* 0x000fe200078ec0ff */
[----:B------:R-:W-:Y:S01]  /*06a0*/  UMOV UR4, 0x20 ;  /* 0x0000002000047882 */ /* 0x000fe20000000000 */
[----:B-----5:R-:W-:Y:S01]  /*06b0*/  @!UP1 ULEA UR8, UR7, UR6, 0x18 ;  /* 0x0000000607089291 */ /* 0x020fe2000f8ec03f */
[----:B------:R-:W-:Y:S01]  /*06c0*/  LOP3.LUT R12, R5, 0xc, R12, 0x78, !PT ;  /* 0x0000000c050c7812 */ /* 0x000fe200078e780c */
[----:B------:R-:W-:-:S04]  /*06d0*/  @!UP1 UIADD3 UR4, -UR4, 0x100000, URZ ;  /* 0x0010000004049890 */ /* 0x000fc8000fffe13f */
[----:B------:R-:W-:Y:S02]  /*06e0*/  @!UP1 USHF.L.U32 UR5, UR4, 0xb, URZ ;  /* 0x0000000b04059899 */ /* 0x000fe4000800063f */
[----:B------:R-:W-:Y:S01]  /*06f0*/  @!UP1 USHF.L.U32 UR4, UR4, 0x1, URZ ;  /* 0x0000000104049899 */ /* 0x000fe2000800063f */
[----:B------:R-:W-:Y:S01]  /*0700*/  IMAD.IADD R0, R5, 0x1, -R0 ;  /* 0x0000000105007824 */ /* 0x000fe200078e0a00 */
[----:B------:R-:W0:Y:S01]  /*0710*/  F2I.U32.TRUNC.NTZ R2, R2 ;  /* 0x0000000200027305 */ /* 0x000e22000020f000 */
[----:B------:R-:W-:-:S04]  /*0720*/  @!UP2 UIADD3 UR6, -UR11, 0x100000, URZ ;  /* 0x001000000b06a890 */ /* 0x000fc8000fffe13f */
[----:B------:R-:W-:Y:S02]  /*0730*/  @!UP2 USHF.L.U32 UR7, UR6, 0xb, URZ ;  /* 0x0000000b0607a899 */ /* 0x000fe4000800063f */
[----:B------:R-:W-:Y:S01]  /*0740*/  @!UP2 USHF.L.U32 UR6, UR6, 0x1, URZ ;  /* 0x000000010606a899 */ /* 0x000fe2000800063f */
[----:B------:R-:W-:Y:S01]  /*0750*/  ISETP.EQ.U32.AND P2, PT, R13, 0x1, PT ;  /* 0x000000010d00780c */ /* 0x000fe20003f42070 */
[----:B------:R-:W-:Y:S01]  /*0760*/  VOTEU.ALL UP1, P0 ;  /* 0x00000000003f7886 */ /* 0x000fe20000020000 */
[----:B------:R-:W-:Y:S01]  /*0770*/  ISETP.NE.AND P3, PT, R0, R25, PT ;  /* 0x000000190000720c */ /* 0x000fe20003f65270 */
[----:B------:R-:W-:Y:S01]  /*0780*/  IMAD.MOV.U32 R13, RZ, RZ, 0x1 ;  /* 0x00000001ff0d7424 */ /* 0x000fe200078e00ff */
[----:B----4-:R-:W-:Y:S01]  /*0790*/  @!UP2 ULEA UR9, UR10, UR9, 0x18 ;  /* 0x000000090a09a291 */ /* 0x010fe2000f8ec03f */
[----:B------:R-:W-:Y:S01]  /*07a0*/  LOP3.LUT P0, RZ, R10, 0x7, RZ, 0xc0, !PT ;  /* 0x000000070aff7812 */ /* 0x000fe2000780c0ff */
[----:B------:R-:W-:Y:S01]  /*07b0*/  VOTEU.ALL UP2, P1 ;  /* 0x00000000003f7886 */ /* 0x000fe20000840000 */
[----:B------:R-:W-:Y:S01]  /*07c0*/  ISETP.NE.AND P1, PT, R18, 0x3, PT ;  /* 0x000000031200780c */ /* 0x000fe20003f25270 */
[----:B------:R-:W2:Y:S02]  /*07d0*/  FENCE.VIEW.ASYNC.S ;  /* 0x00000000000073c6 */ /* 0x000ea40000000000 */
[----:B--2---:R2:W3:Y:S01]  /*07e0*/  @!UP0 SYNCS.EXCH.64 URZ, [UR8+0x80], UR4 ;  /* 0x00008004083f85b2 */ /* 0x0044e20008000100 */
[----:B------:R-:W-:-:S02]  /*07f0*/  ISETP.LT.U32.AND P0, PT, R12, 0x2, !P0 ;  /* 0x000000020c00780c */ /* 0x000fc40004701070 */
[----:B------:R-:W-:Y:S01]  /*0800*/  ISETP.EQ.OR P1, PT, R18, RZ, !P1 ;  /* 0x000000ff1200720c */ /* 0x000fe20004f22670 */
[----:B0-----:R-:W-:Y:S01]  /*0810*/  IMAD.MOV R24, RZ, RZ, -R2 ;  /* 0x000000ffff187224 */ /* 0x001fe200078e0a02 */
[----:B------:R-:W-:Y:S02]  /*0820*/  R2UR UR15, R14 ;  /* 0x000000000e0f72ca */ /* 0x000fe400000e0000 */
[----:B------:R-:W-:Y:S01]  /*0830*/  @P3 LEA.HI R0, R12, R12, RZ, 0x1 ;  /* 0x0000000c0c003211 */ /* 0x000fe200078f08ff */
[----:B-1----:R-:W-:Y:S01]  /*0840*/  IMAD R3, R27, R24, R16 ;  /* 0x000000181b037224 */ /* 0x002fe200078e0210 */
[----:B------:R-:W-:Y:S02]  /*0850*/  ISETP.EQ.AND P1, PT, R6, RZ, P1 ;  /* 0x000000ff0600720c */ /* 0x000fe40000f22270 */
[----:B------:R-:W-:Y:S02]  /*0860*/  @P3 SHF.R.S32.HI R0, RZ, 0x1, R0 ;  /* 0x00000001ff003819 */ /* 0x000fe40000011400 */
[----:B------:R-:W-:Y:S01]  /*0870*/  SEL R7, RZ, 0x1, !P1 ;  /* 0x00000001ff077807 */ /* 0x000fe20004800000 */
[----:B------:R2:W0:Y:S01]  /*0880*/  @!UP1 SYNCS.EXCH.64 URZ, [UR8+0x88], UR4 ;  /* 0x00008804083f95b2 */ /* 0x0004220008000100 */
[----:B------:R-:W-:Y:S01]  /*0890*/  @P3 ISETP.NE.AND P4, PT, R0, R3, PT ;  /* 0x000000030000320c */ /* 0x000fe20003f85270 */
[----:B------:R-:W-:Y:S01]  /*08a0*/  NOP ;  /* 0x0000000000007918 */ /* 0x000fe20000000000 */
[----:B------:R-:W-:-:S02]  /*08b0*/  SEL R0, RZ, 0x1, !P0 ;  /* 0x00000001ff007807 */ /* 0x000fc40004000000 */
[----:B------:R-:W-:Y:S02]  /*08c0*/  @P3 SEL R13, RZ, 0x1, P4 ;  /* 0x00000001ff0d3807 */ /* 0x000fe40002000000 */
[----:B------:R-:W-:Y:S02]  /*08d0*/  SEL R7, R7, 0x2, P6 ;  /* 0x0000000207077807 */ /* 0x000fe40003000000 */
[----:B------:R-:W-:Y:S01]  /*08e0*/  LOP3.LUT R13, R13, R0, RZ, 0xc0, !PT ;  /* 0x000000000d0d7212 */ /* 0x000fe200078ec0ff */
[----:B------:R2:W1:Y:S01]  /*08f0*/  @!UP2 SYNCS.EXCH.64 URZ, [UR9+0x60], UR6 ;  /* 0x00006006093fa5b2 */ /* 0x0004620008000100 */
[----:B------:R2:W4:Y:S01]  /*0900*/  @!UP3 SYNCS.EXCH.64 URZ, [UR9+0x68], UR6 ;  /* 0x00006806093fb5b2 */ /* 0x0005220008000100 */
[----:B------:R2:W0:Y:S01]  /*0910*/  @!UP4 SYNCS.EXCH.64 URZ, [UR9+0x70], UR6 ;  /* 0x00007006093fc5b2 */ /* 0x0004220008000100 */
[----:B------:R2:W0:Y:S01]  /*0920*/  @!UP5 SYNCS.EXCH.64 URZ, [UR9+0x78], UR6 ;  /* 0x00007806093fd5b2 */ /* 0x0004220008000100 */
[----:B------:R-:W-:Y:S01]  /*0930*/  NOP ;  /* 0x0000000000007918 */ /* 0x000fe20000000000 */
[----:B--23--:R-:W-:Y:S05]  /*0940*/  @!P2 BRA `(.L_x_3) ;  /* 0x000000000008a947 */ /* 0x00cfea0003800000 */
[----:B01--4-:R-:W-:Y:S01]  /*0950*/  UCGABAR_ARV ;  /* 0x00000000000079c7 */ /* 0x013fe20008000000 */
[----:B------:R-:W-:Y:S05]  /*0960*/  BRA `(.L_x_4) ;  /* 0x0000000000047947 */ /* 0x000fea0003800000 */
.L_x_3:
[----:B01--4-:R-:W-:Y:S01]  /*0970*/  NOP ;  /* 0x0000000000007918 */ /* 0x013fe20000000000 */
.L_x_4:
[----:B------:R-:W-:Y:S01]  /*0980*/  ULDC.64 UR4, c[0x0][0x598] ;  /* 0x0001660000047ab9 */ /* 0x000fe20000000a00 */
[----:B------:R-:W-:Y:S01]  /*0990*/  ULDC.64 UR20, c[0x0][0x208] ;  /* 0x0000820000147ab9 */ /* 0x000fe20000000a00 */
[----:B------:R-:W-:-:S04]  /*09a0*/  ISETP.NE.U32.AND P0, PT, RZ, UR4, PT ;  /* 0x00000004ff007c0c */ /* 0x000fc8000bf05070 */
[----:B------:R-:W-:-:S13]  /*09b0*/  ISETP.NE.AND.EX P0, PT, RZ, UR5, PT, P0 ;  /* 0x00000005ff007c0c */ /* 0x000fda000bf05300 */
[----:B------:R-:W-:Y:S05]  /*09c0*/  @!P0 BRA `(.L_x_5) ;  /* 0x00000000001c8947 */ /* 0x000fea0003800000 */
[----:B------:R-:W0:Y:S02]  /*09d0*/  LDC.64 R2, c[0x0][0x598] ;  /* 0x00016600ff027b82 */ /* 0x000e240000000a00 */
[----:B0-----:R-:W2:Y:S02]  /*09e0*/  LDG.E.64 R2, desc[UR20][R2.64] ;  /* 0x0000001402027981 */ /* 0x001ea4000c1e1b00 */
[----:B--2---:R-:W-:-:S04]  /*09f0*/  ISETP.NE.U32.AND P0, PT, R2, RZ, PT ;  /* 0x000000ff0200720c */ /* 0x004fc80003f05070 */
[----:B------:R-:W-:-:S13]  /*0a00*/  ISETP.NE.AND.EX P0, PT, R3, RZ, PT, P0 ;  /* 0x000000ff0300720c */ /* 0x000fda0003f05300 */
[----:B------:R-:W-:Y:S05]  /*0a10*/  @!P0 BRA `(.L_x_5) ;  /* 0x0000000000088947 */ /* 0x000fea0003800000 */
[----:B------:R0:W5:Y:S01]  /*0a20*/  LD.E R14, desc[UR20][R2.64] ;  /* 0x00000014020e7980 */ /* 0x000162000c101900 */
[----:B------:R-:W-:Y:S05]  /*0a30*/  BRA `(.L_x_6) ;  /* 0x0000000000207947 */ /* 0x000fea0003800000 */
.L_x_5:
[----:B------:R-:W-:Y:S02]  /*0a40*/  ULDC.64 UR4, c[0x0][0x588] ;  /* 0x0001620000047ab9 */ /* 0x000fe40000000a00 */
[----:B------:R-:W-:-:S04]  /*0a50*/  ISETP.NE.U32.AND P0, PT, RZ, UR4, PT ;  /* 0x00000004ff007c0c */ /* 0x000fc8000bf05070 */
[----:B------:R-:W-:-:S13]  /*0a60*/  ISETP.NE.AND.EX P0, PT, RZ, UR5, PT, P0 ;  /* 0x00000005ff007c0c */ /* 0x000fda000bf05300 */
[----:B------:R-:W-:Y:S05]  /*0a70*/  @!P0 BRA `(.L_x_7) ;  /* 0x00000000000c8947 */ /* 0x000fea0003800000 */
[----:B------:R-:W0:Y:S02]  /*0a80*/  LDC.64 R14, c[0x0][0x588] ;  /* 0x00016200ff0e7b82 */ /* 0x000e240000000a00 */
[----:B0-----:R1:W5:Y:S01]  /*0a90*/  LDG.E R14, desc[UR20][R14.64] ;  /* 0x000000140e0e7981 */ /* 0x001362000c1e1900 */
[----:B------:R-:W-:Y:S05]  /*0aa0*/  BRA `(.L_x_6) ;  /* 0x0000000000047947 */ /* 0x000fea0003800000 */
.L_x_7:
[----:B------:R-:W2:Y:S02]  /*0ab0*/  LDC R14, c[0x0][0x580] ;  /* 0x00016000ff0e7b82 */ /* 0x000ea40000000800 */
.L_x_6:
[----:B------:R-:W-:Y:S02]  /*0ac0*/  ULDC.64 UR4, c[0x0][0x5a0] ;  /* 0x0001680000047ab9 */ /* 0x000fe40000000a00 */
[----:B------:R-:W-:-:S04]  /*0ad0*/  ISETP.NE.U32.AND P0, PT, RZ, UR4, PT ;  /* 0x00000004ff007c0c */ /* 0x000fc8000bf05070 */
[----:B------:R-:W-:-:S13]  /*0ae0*/  ISETP.NE.AND.EX P0, PT, RZ, UR5, PT, P0 ;  /* 0x00000005ff007c0c */ /* 0x000fda000bf05300 */
[----:B------:R-:W-:Y:S05]  /*0af0*/  @!P0 BRA `(.L_x_8) ;  /* 0x00000000001c8947 */ /* 0x000fea0003800000 */
[----:B0-----:R-:W0:Y:S02]  /*0b00*/  LDC.64 R2, c[0x0][0x5a0] ;  /* 0x00016800ff027b82 */ /* 0x001e240000000a00 */
[----:B0-----:R-:W3:Y:S02]  /*0b10*/  LDG.E.64 R2, desc[UR20][R2.64] ;  /* 0x0000001402027981 */ /* 0x001ee4000c1e1b00 */
[----:B---3--:R-:W-:-:S04]  /*0b20*/  ISETP.NE.U32.AND P0, PT, R2, RZ, PT ;  /* 0x000000ff0200720c */ /* 0x008fc80003f05070 */
[----:B------:R-:W-:-:S13]  /*0b30*/  ISETP.NE.AND.EX P0, PT, R3, RZ, PT, P0 ;  /* 0x000000ff0300720c */ /* 0x000fda0003f05300 */
[----:B------:R-:W-:Y:S05]  /*0b40*/  @!P0 BRA `(.L_x_8) ;  /* 0x0000000000088947 */ /* 0x000fea0003800000 */
[----:B-1----:R0:W5:Y:S01]  /*0b50*/  LD.E R15, desc[UR20][R2.64] ;  /* 0x00000014020f7980 */ /* 0x002162000c101900 */
[----:B------:R-:W-:Y:S05]  /*0b60*/  BRA `(.L_x_9) ;  /* 0x0000000000207947 */ /* 0x000fea0003800000 */
.L_x_8:
[----:B------:R-:W-:Y:S02]  /*0b70*/  ULDC.64 UR4, c[0x0][0x590] ;  /* 0x0001640000047ab9 */ /* 0x000fe40000000a00 */
[----:B------:R-:W-:-:S04]  /*0b80*/  ISETP.NE.U32.AND P0, PT, RZ, UR4, PT ;  /* 0x00000004ff007c0c */ /* 0x000fc8000bf05070 */
[----:B------:R-:W-:-:S13]  /*0b90*/  ISETP.NE.AND.EX P0, PT, RZ, UR5, PT, P0 ;  /* 0x00000005ff007c0c */ /* 0x000fda000bf05300 */
[----:B------:R-:W-:Y:S05]  /*0ba0*/  @!P0 BRA `(.L_x_10) ;  /* 0x00000000000c8947 */ /* 0x000fea0003800000 */
[----:B0-----:R-:W1:Y:S02]  /*0bb0*/  LDC.64 R2, c[0x0][0x590] ;  /* 0x00016400ff027b82 */ /* 0x001e640000000a00 */
[----:B-1----:R1:W5:Y:S01]  /*0bc0*/  LDG.E R15, desc[UR20][R2.64] ;  /* 0x00000014020f7981 */ /* 0x002362000c1e1900 */
[----:B------:R-:W-:Y:S05]  /*0bd0*/  BRA `(.L_x_9) ;  /* 0x0000000000047947 */ /* 0x000fea0003800000 */
.L_x_10:
[----:B-1----:R-:W3:Y:S02]  /*0be0*/  LDC R15, c[0x0][0x584] ;  /* 0x00016100ff0f7b82 */ /* 0x002ee40000000800 */
.L_x_9:
[----:B------:R-:W4:Y:S01]  /*0bf0*/  LDC R0, c[0x0][0x65c] ;  /* 0x00019700ff007b82 */ /* 0x000f220000000800 */
[----:B------:R-:W-:Y:S01]  /*0c00*/  ULDC UR8, c[0x0][0x28c] ;  /* 0x0000a30000087ab9 */ /* 0x000fe20000000800 */
[----:B------:R-:W-:Y:S01]  /*0c10*/  ISETP.NE.AND P0, PT, R6, 0x2, PT ;  /* 0x000000020600780c */ /* 0x000fe20003f05270 */
[----:B------:R-:W-:Y:S01]  /*0c20*/  UIADD3 UR8, UR8, 0x1f, URZ ;  /* 0x0000001f08087890 */ /* 0x000fe2000fffe03f */
[----:B------:R-:W-:Y:S01]  /*0c30*/  IMAD.U32 R4, RZ, RZ, UR12 ;  /* 0x0000000cff047e24 */ /* 0x000fe2000f8e00ff */
[----:B------:R-:W-:Y:S01]  /*0c40*/  UMOV UR5, URZ ;  /* 0x0000003f00057c82 */ /* 0x000fe20008000000 */
[----:B------:R-:W-:Y:S01]  /*0c50*/  UMOV UR4, URZ ;  /* 0x0000003f00047c82 */ /* 0x000fe20008000000 */
[----:B------:R-:W-:-:S04]  /*0c60*/  USHF.R.S32.HI UR9, URZ, 0x1f, UR8 ;  /* 0x0000001f3f097899 */ /* 0x000fc80008011408 */
[----:B------:R-:W-:-:S04]  /*0c70*/  ULEA.HI UR9, UR9, UR8, URZ, 0x5 ;  /* 0x0000000809097291 */ /* 0x000fc8000f8f283f */
[----:B------:R-:W-:Y:S01]  /*0c80*/  USHF.R.S32.HI UR13, URZ, 0x5, UR9 ;  /* 0x000000053f0d7899 */ /* 0x000fe20008011409 */
[----:B----4-:R-:W-:-:S13]  /*0c90*/  ISETP.NE.AND P4, PT, R0, 0x1, PT ;  /* 0x000000010000780c */ /* 0x010fda0003f85270 */
[----:B01----:R-:W0:Y:S01]  /*0ca0*/  @P4 LDC R3, c[0x0][0x10] ;  /* 0x00000400ff034b82 */ /* 0x003e220000000800 */
[----:B------:R-:W-:Y:S02]  /*0cb0*/  @P4 IMAD.MOV.U32 R17, RZ, RZ, RZ ;  /* 0x000000ffff114224 */ /* 0x000fe400078e00ff */
[----:B------:R-:W-:-:S05]  /*0cc0*/  @P4 IMAD.MOV.U32 R5, RZ, RZ, RZ ;  /* 0x000000ffff054224 */ /* 0x000fca00078e00ff */
[----:B------:R-:W1:Y:S01]  /*0cd0*/  @!P4 LDC R9, c[0x0][0xc] ;  /* 0x00000300ff09cb82 */ /* 0x000e620000000800 */
[----:B------:R-:W-:Y:S01]  /*0ce0*/  ULDC UR6, c[0x0][0xc] ;  /* 0x0000030000067ab9 */ /* 0x000fe20000000800 */
[----:B------:R-:W-:Y:S02]  /*0cf0*/  ULDC UR7, c[0x0][0x10] ;  /* 0x0000040000077ab9 */ /* 0x000fe40000000800 */
[----:B------:R-:W-:-:S04]  /*0d00*/  UIMAD.WIDE.U32 UR6, UR6, UR7, URZ ;  /* 0x00000007060672a5 */ /* 0x000fc8000f8e003f */
[----:B------:R-:W4:Y:S01]  /*0d10*/  LDC R8, c[0x0][0x14] ;  /* 0x00000500ff087b82 */ /* 0x000f220000000800 */
[----:B0-----:R-:W-:-:S04]  /*0d20*/  @P4 IMAD.WIDE.U32 R2, R3, UR12, R16 ;  /* 0x0000000c03024c25 */ /* 0x001fc8000f8e0010 */
[----:B------:R-:W-:Y:S02]  /*0d30*/  @P4 IMAD.IADD R3, R3, 0x1, R5 ;  /* 0x0000000103034824 */ /* 0x000fe400078e0205 */
[----:B------:R-:W-:Y:S02]  /*0d40*/  IMAD.MOV.U32 R5, RZ, RZ, RZ ;  /* 0x000000ffff057224 */ /* 0x000fe400078e00ff */
[----:B-1----:R-:W-:-:S04]  /*0d50*/  @!P4 IMAD.WIDE.U32 R4, R16, R9, R4 ;  /* 0x000000091004c225 */ /* 0x002fc800078e0004 */
[----:B------:R-:W-:Y:S02]  /*0d60*/  @!P4 IMAD.MOV.U32 R2, RZ, RZ, R4 ;  /* 0x000000ffff02c224 */ /* 0x000fe400078e0004 */
[C---:B----4-:R-:W-:Y:S02]  /*0d70*/  IMAD R21, R8.reuse, UR7, RZ ;  /* 0x0000000708157c24 */ /* 0x050fe4000f8e02ff */
[----:B------:R-:W-:Y:S01]  /*0d80*/  IMAD.WIDE.U32 R8, R8, UR6, RZ ;  /* 0x0000000608087c25 */ /* 0x000fe2000f8e00ff */
[----:B------:R-:W-:-:S03]  /*0d90*/  ULDC.64 UR6, c[0x0][0x650] ;  /* 0x0001940000067ab9 */ /* 0x000fc60000000a00 */
[----:B------:R-:W-:Y:S02]  /*0da0*/  @!P4 IMAD.MOV.U32 R3, RZ, RZ, R5 ;  /* 0x000000ffff03c224 */ /* 0x000fe400078e0005 */
[----:B------:R-:W-:Y:S01]  /*0db0*/  IMAD.IADD R0, R9, 0x1, R21 ;  /* 0x0000000109007824 */ /* 0x000fe200078e0215 */
[----:B------:R-:W-:Y:S06]  /*0dc0*/  @P0 BRA `(.L_x_11) ;  /* 0x0000000000200947 */ /* 0x000fec0003800000 */
[----:B------:R-:W-:Y:S01]  /*0dd0*/  UISETP.GE.U32.AND UP0, UPT, UR13, 0x5, UPT ;  /* 0x000000050d00788c */ /* 0x000fe2000bf06070 */
[----:B------:R-:W-:Y:S01]  /*0de0*/  IADD3 R2, P0, R2, R8, RZ ;  /* 0x0000000802027210 */ /* 0x000fe20007f1e0ff */
[----:B------:R-:W-:-:S04]  /*0df0*/  UIMAD.WIDE.U32 UR4, UR13, -0x33333333, URZ ;  /* 0xcccccccd0d0478a5 */ /* 0x000fc8000f8e003f */
[----:B------:R-:W-:Y:S01]  /*0e00*/  USHF.R.U32.HI UR5, URZ, 0x2, UR5 ;  /* 0x000000023f057899 */ /* 0x000fe20008011605 */
[----:B------:R-:W-:Y:S02]  /*0e10*/  IMAD.X R3, R0, 0x1, R3, P0 ;  /* 0x0000000100037824 */ /* 0x000fe400000e0603 */
[----:B------:R-:W-:Y:S02]  /*0e20*/  UMOV UR4, URZ ;  /* 0x0000003f00047c82 */ /* 0x000fe40008000000 */
[----:B------:R-:W-:Y:S02]  /*0e30*/  @UP0 ULOP3.LUT UR4, UR5, 0x1, URZ, 0xc0, !UPT ;  /* 0x0000000105040892 */ /* 0x000fe4000f8ec03f */
[----:B------:R-:W-:-:S12]  /*0e40*/  UIMAD UR5, UR5, -0x5, UR13 ;  /* 0xfffffffb050578a4 */ /* 0x000fd8000f8e020d */
.L_x_11:
[----:B------:R-:W-:Y:S01]  /*0e50*/  ISETP.GE.U32.AND P0, PT, R2, UR6, PT ;  /* 0x0000000602007c0c */ /* 0x000fe2000bf06070 */
[----:B------:R-:W-:Y:S01]  /*0e60*/  IMAD.MOV.U32 R6, RZ, RZ, -0x1 ;  /* 0xffffffffff067424 */ /* 0x000fe200078e00ff */
[----:B------:R-:W-:Y:S01]  /*0e70*/  PRMT R20, RZ, 0x7610, R20 ;  /* 0x00007610ff147816 */ /* 0x000fe20000000014 */
[----:B------:R-:W-:Y:S01]  /*0e80*/  IMAD.MOV.U32 R4, RZ, RZ, -0x1 ;  /* 0xffffffffff047424 */ /* 0x000fe200078e00ff */
[----:B------:R-:W-:Y:S01]  /*0e90*/  ISETP.GE.U32.AND.EX P0, PT, R3, UR7, PT, P0 ;  /* 0x0000000703007c0c */ /* 0x000fe2000bf06100 */
[----:B------:R-:W-:-:S12]  /*0ea0*/  IMAD.MOV.U32 R5, RZ, RZ, -0x1 ;  /* 0xffffffffff057424 */ /* 0x000fd800078e00ff */
[----:B------:R-:W-:Y:S05]  /*0eb0*/  @P0 BRA `(.L_x_12) ;  /* 0x0000000400240947 */ /* 0x000fea0003800000 */
[----:B------:R-:W0:Y:S01]  /*0ec0*/  LDC.64 R30, c[0x0][0x628] ;  /* 0x00018a00ff1e7b82 */ /* 0x000e220000000a00 */
[----:B------:R-:W-:Y:S02]  /*0ed0*/  IMAD.MOV.U32 R4, RZ, RZ, R2 ;  /* 0x000000ffff047224 */ /* 0x000fe400078e0002 */
[----:B------:R-:W-:-:S05]  /*0ee0*/  IMAD.MOV.U32 R5, RZ, RZ, R3 ;  /* 0x000000ffff057224 */ /* 0x000fca00078e0003 */
[----:B------:R-:W1:Y:S08]  /*0ef0*/  LDC R6, c[0x0][0x630] ;  /* 0x00018c00ff067b82 */ /* 0x000e700000000800 */
[----:B------:R-:W4:Y:S01]  /*0f00*/  LDC.64 R32, c[0x0][0x620] ;  /* 0x00018800ff207b82 */ /* 0x000f220000000a00 */
[----:B0-----:R-:W-:-:S04]  /*0f10*/  ISETP.NE.U32.AND P0, PT, R30, RZ, PT ;  /* 0x000000ff1e00720c */ /* 0x001fc80003f05070 */
[----:B------:R-:W-:-:S13]  /*0f20*/  ISETP.NE.AND.EX P0, PT, R31, RZ, PT, P0 ;  /* 0x000000ff1f00720c */ /* 0x000fda0003f05300 */
[----:B-1--4-:R-:W-:Y:S05]  /*0f30*/  @!P0 BRA `(.L_x_13) ;  /* 0x0000000000288947 */ /* 0x012fea0003800000 */
[----:B------:R-:W0:Y:S02]  /*0f40*/  LDC R23, c[0x0][0x634] ;  /* 0x00018d00ff177b82 */ /* 0x000e240000000800 */
[----:B0-----:R-:W-:-:S05]  /*0f50*/  IADD3 R23, P0, R2, R23, RZ ;  /* 0x0000001702177210 */ /* 0x001fca0007f1e0ff */
[----:B------:R-:W-:-:S04]  /*0f60*/  IMAD.X R29, RZ, RZ, R3, P0 ;  /* 0x000000ffff1d7224 */ /* 0x000fc800000e0603 */
[----:B------:R-:W-:-:S04]  /*0f70*/  IMAD.WIDE.U32 R4, R29, R30, RZ ;  /* 0x0000001e1d047225 */ /* 0x000fc800078e00ff */
[----:B------:R-:W-:-:S04]  /*0f80*/  IMAD.WIDE.U32 R20, P0, R23, R31, R4 ;  /* 0x0000001f17147225 */ /* 0x000fc80007800004 */
[----:B------:R-:W-:-:S04]  /*0f90*/  IMAD.WIDE.U32 R4, R23, R30, RZ ;  /* 0x0000001e17047225 */ /* 0x000fc800078e00ff */
[----:B------:R-:W-:Y:S01]  /*0fa0*/  IMAD.X R23, RZ, RZ, RZ, P0 ;  /* 0x000000ffff177224 */ /* 0x000fe200000e06ff */
[----:B------:R-:W-:Y:S01]  /*0fb0*/  IADD3 RZ, P0, R5, R20, RZ ;  /* 0x0000001405ff7210 */ /* 0x000fe20007f1e0ff */
[----:B------:R-:W-:-:S04]  /*0fc0*/  IMAD.MOV.U32 R22, RZ, RZ, R21 ;  /* 0x000000ffff167224 */ /* 0x000fc800078e0015 */
[----:B------:R-:W-:-:S08]  /*0fd0*/  IMAD.WIDE.U32.X R4, R29, R31, R22, P0 ;  /* 0x0000001f1d047225 */ /* 0x000fd000000e0416 */
.L_x_13:
[----:B------:R-:W0:Y:S01]  /*0fe0*/  LDC.64 R34, c[0x0][0x640] ;  /* 0x00019000ff227b82 */ /* 0x000e220000000a00 */
[-CC-:B------:R-:W-:Y:S01]  /*0ff0*/  SHF.R.U64 R36, R4, R6.reuse, R5.reuse ;  /* 0x0000000604247219 */ /* 0x180fe20000001205 */
[----:B------:R-:W-:Y:S01]  /*1000*/  IMAD.MOV.U32 R39, RZ, RZ, 0x1 ;  /* 0x00000001ff277424 */ /* 0x000fe200078e00ff */
[----:B------:R-:W-:Y:S02]  /*1010*/  SHF.R.U32.HI R4, RZ, R6, R5 ;  /* 0x00000006ff047219 */ /* 0x000fe40000011605 */
[----:B------:R-:W-:-:S03]  /*1020*/  IADD3 R21, P0, RZ, -R36, RZ ;  /* 0x80000024ff157210 */ /* 0x000fc60007f1e0ff */
[----:B------:R-:W1:Y:S02]  /*1030*/  LDC R20, c[0x0][0x618] ;  /* 0x00018600ff147b82 */ /* 0x000e640000000800 */
[----:B------:R-:W-:-:S04]  /*1040*/  IMAD.X R5, RZ, RZ, ~R4, P0 ;  /* 0x000000ffff057224 */ /* 0x000fc800000e0e04 */
[-C--:B------:R-:W-:Y:S02]  /*1050*/  IMAD R6, R5, R32.reuse, RZ ;  /* 0x0000002005067224 */ /* 0x080fe400078e02ff */
[----:B------:R-:W4:Y:S01]  /*1060*/  LDC R23, c[0x0][0x608] ;  /* 0x00018200ff177b82 */ /* 0x000f220000000800 */
[----:B------:R-:W-:-:S04]  /*1070*/  IMAD.WIDE.U32 R4, R21, R32, R2 ;  /* 0x0000002015047225 */ /* 0x000fc800078e0002 */
[----:B------:R-:W-:-:S03]  /*1080*/  IMAD R21, R21, R33, R6 ;  /* 0x0000002115157224 */ /* 0x000fc600078e0206 */
[----:B------:R-:W2:Y:S01]  /*1090*/  LDC R26, c[0x0][0x658] ;  /* 0x00019600ff1a7b82 */ /* 0x000ea20000000800 */
[----:B------:R-:W-:Y:S01]  /*10a0*/  IMAD.IADD R5, R5, 0x1, R21 ;  /* 0x0000000105057824 */ /* 0x000fe200078e0215 */
[----:B0-----:R-:W-:Y:S01]  /*10b0*/  ISETP.NE.U32.AND P0, PT, R34, RZ, PT ;  /* 0x000000ff2200720c */ /* 0x001fe20003f05070 */
[----:B------:R-:W-:-:S03]  /*10c0*/  IMAD.MOV.U32 R21, RZ, RZ, -0x1 ;  /* 0xffffffffff157424 */ /* 0x000fc600078e00ff */
[----:B------:R-:W-:Y:S02]  /*10d0*/  ISETP.NE.AND.EX P0, PT, R35, RZ, PT, P0 ;  /* 0x000000ff2300720c */ /* 0x000fe40003f05300 */
[----:B------:R-:W0:Y:S01]  /*10e0*/  LDC R33, c[0x0][0x600] ;  /* 0x00018000ff217b82 */ /* 0x000e220000000800 */
[-CC-:B-1----:R-:W-:Y:S02]  /*10f0*/  SHF.R.U64 R31, R4, R20.reuse, R5.reuse ;  /* 0x00000014041f7219 */ /* 0x182fe40000001205 */
[----:B------:R-:W-:-:S05]  /*1100*/  SHF.R.U32.HI R4, RZ, R20, R5 ;  /* 0x00000014ff047219 */ /* 0x000fca0000011605 */
[----:B------:R-:W1:Y:S01]  /*1110*/  LDC R28, c[0x0][0x648] ;  /* 0x00019200ff1c7b82 */ /* 0x000e620000000800 */
[-CC-:B----4-:R-:W-:Y:S02]  /*1120*/  SHF.R.U64 R41, R31, R23.reuse, R4.reuse ;  /* 0x000000171f297219 */ /* 0x190fe40000001204 */
[----:B------:R-:W-:-:S05]  /*1130*/  SHF.R.U32.HI R5, RZ, R23, R4 ;  /* 0x00000017ff057219 */ /* 0x000fca0000011604 */
[----:B------:R-:W4:Y:S01]  /*1140*/  LDC R37, c[0x0][0x638] ;  /* 0x00018e00ff257b82 */ /* 0x000f220000000800 */
[-C--:B--2---:R-:W-:Y:S02]  /*1150*/  SHF.L.U32 R4, R21, R26.reuse, RZ ;  /* 0x0000001a15047219 */ /* 0x084fe400000006ff */
[--C-:B------:R-:W-:Y:S02]  /*1160*/  SHF.R.U64 R32, R41, R26, R5.reuse ;  /* 0x0000001a29207219 */ /* 0x100fe40000001205 */
[----:B------:R-:W-:Y:S02]  /*1170*/  LOP3.LUT R6, RZ, R4, RZ, 0x33, !PT ;  /* 0x00000004ff067212 */ /* 0x000fe400078e33ff */
[----:B------:R-:W-:Y:S01]  /*1180*/  SHF.R.U32.HI R5, RZ, R26, R5 ;  /* 0x0000001aff057219 */ /* 0x000fe20000011605 */
[----:B------:R-:W2:Y:S01]  /*1190*/  LDC R30, c[0x0][0x610] ;  /* 0x00018400ff1e7b82 */ /* 0x000ea20000000800 */
[----:B------:R-:W-:Y:S01]  /*11a0*/  IMAD.MOV.U32 R4, RZ, RZ, R32 ;  /* 0x000000ffff047224 */ /* 0x000fe200078e0020 */
[----:B------:R-:W-:Y:S06]  /*11b0*/  @!P0 BRA `(.L_x_14) ;  /* 0x0000000000288947 */ /* 0x000fec0003800000 */
[----:B------:R-:W3:Y:S02]  /*11c0*/  LDC R23, c[0x0][0x64c] ;  /* 0x00019300ff177b82 */ /* 0x000ee40000000800 */
[----:B---3--:R-:W-:-:S05]  /*11d0*/  IADD3 R23, P0, R32, R23, RZ ;  /* 0x0000001720177210 */ /* 0x008fca0007f1e0ff */
        /* <DEDUP_REMOVED lines=8> */
.L_x_14:
[----:B-1----:R-:W-:Y:S01]  /*1260*/  SHF.R.U64 R17, R4, R28, R5 ;  /* 0x0000001c04117219 */ /* 0x002fe20000001205 */
[----:B------:R-:W-:Y:S01]  /*1270*/  @P4 IMAD R25, R27, R24, R16 ;  /* 0x000000181b194224 */ /* 0x000fe200078e0210 */
[----:B------:R-:W-:Y:S02]  /*1280*/  SHF.L.U32 R4, R39, R26, RZ ;  /* 0x0000001a27047219 */ /* 0x000fe400000006ff */
[----:B------:R-:W-:Y:S01]  /*1290*/  LOP3.LUT R5, R41, R6, RZ, 0xc0, !PT ;  /* 0x0000000629057212 */ /* 0x000fe200078ec0ff */
[----:B0-----:R-:W-:Y:S02]  /*12a0*/  VIADD R6, R33, 0xffffffff ;  /* 0xffffffff21067836 */ /* 0x001fe40000000000 */
[----:B------:R-:W-:Y:S02]  /*12b0*/  IMAD.MOV R20, RZ, RZ, -R17 ;  /* 0x000000ffff147224 */ /* 0x000fe400078e0a11 */
[----:B------:R-:W-:Y:S01]  /*12c0*/  IMAD R16, R4, R17, R5 ;  /* 0x0000001104107224 */ /* 0x000fe200078e0205 */
[----:B------:R-:W-:Y:S01]  /*12d0*/  LOP3.LUT R5, R31, R6, RZ, 0xc0, !PT ;  /* 0x000000061f057212 */ /* 0x000fe200078ec0ff */
[----:B----4-:R-:W-:-:S02]  /*12e0*/  IMAD R4, R20, R37, R32 ;  /* 0x0000002514047224 */ /* 0x010fc400078e0220 */
[----:B--2---:R-:W-:Y:S02]  /*12f0*/  IMAD R6, R16, R30, R25 ;  /* 0x0000001e10067224 */ /* 0x004fe400078e0219 */
[----:B------:R-:W-:Y:S02]  /*1300*/  IMAD R5, R4, R33, R5 ;  /* 0x0000002104057224 */ /* 0x000fe400078e0205 */
[----:B------:R-:W-:-:S03]  /*1310*/  IMAD.MOV.U32 R20, RZ, RZ, 0x1 ;  /* 0x00000001ff147424 */ /* 0x000fc600078e00ff */
[----:B------:R-:W-:Y:S02]  /*1320*/  SEL R4, R5, R6, !P4 ;  /* 0x0000000605047207 */ /* 0x000fe40006000000 */
[----:B------:R-:W-:Y:S01]  /*1330*/  SEL R6, R6, R5, !P4 ;  /* 0x0000000506067207 */ /* 0x000fe20006000000 */
[----:B------:R-:W-:-:S07]  /*1340*/  IMAD.MOV.U32 R5, RZ, RZ, R36 ;  /* 0x000000ffff057224 */ /* 0x000fce00078e0024 */
.L_x_12:
[----:B------:R-:W-:Y:S05]  /*1350*/  @!P2 BRA `(.L_x_15) ;  /* 0x00000000000ca947 */ /* 0x000fea0003800000 */
[----:B------:R-:W-:Y:S01]  /*1360*/  UCGABAR_WAIT ;  /* 0x0000000000007dc7 */ /* 0x000fe20008000000 */
[----:B------:R-:W-:Y:S01]  /*1370*/  CCTL.IVALL ;  /* 0x00000000ff00798f */ /* 0x000fe20002000000 */
[----:B------:R-:W-:Y:S05]  /*1380*/  BRA `(.L_x_16) ;  /* 0x0000000000047947 */ /* 0x000fea0003800000 */
.L_x_15:
[----:B------:R-:W-:Y:S06]  /*1390*/  BAR.SYNC.DEFER_BLOCKING 0x0 ;  /* 0x0000000000007b1d */ /* 0x000fec0000010000 */
.L_x_16:
[----:B------:R-:W-:Y:S05]  /*13a0*/  @!P5 BRA `(.L_x_17) ;  /* 0x0000004000c8d947 */ /* 0x000fea0003800000 */
[----:B------:R-:W-:-:S13]  /*13b0*/  ISETP.GT.U32.AND P0, PT, R38, 0x1, PT ;  /* 0x000000012600780c */ /* 0x000fda0003f04070 */
[----:B------:R-:W-:Y:S05]  /*13c0*/  @P0 EXIT ;  /* 0x000000000000094d */ /* 0x000fea0003800000 */
.L_x_18:
[----:B------:R-:W-:-:S08]  /*13d0*/  NOP ;  /* 0x0000000000007918 */ /* 0x000fd00000000000 */
[----:B------:R-:W0:Y:S02]  /*13e0*/  USETMAXREG.TRY_ALLOC.CTAPOOL UP0, 0xe8 ;  /* 0x000000e8000079c8 */ /* 0x000e240008000600 */
[----:B0-----:R-:W-:-:S13]  /*13f0*/  PLOP3.LUT P0, PT, PT, PT, UP0, 0x80, 0x0 ;  /* 0x000000000000781c */ /* 0x001fda0003f0f008 */
[----:B------:R-:W-:Y:S05]  /*1400*/  @!P0 BRA `(.L_x_18) ;  /* 0xfffffffc00f08947 */ /* 0x000fea000383ffff */
[----:B------:R-:W-:-:S13]  /*1410*/  LOP3.LUT P0, RZ, R20, 0xff, RZ, 0xc0, !PT ;  /* 0x000000ff14ff7812 */ /* 0x000fda000780c0ff */
[----:B------:R-:W-:Y:S05]  /*1420*/  @!P0 EXIT ;  /* 0x000000000000894d */ /* 0x000fea0003800000 */
[----:B------:R-:W0:Y:S01]  /*1430*/  S2UR UR6, SR_CgaCtaId ;  /* 0x00000000000679c3 */ /* 0x000e220000008800 */
[CC--:B------:R-:W-:Y:S01]  /*1440*/  LEA.HI R11, R19.reuse, R10.reuse, RZ, 0x2 ;  /* 0x0000000a130b7211 */ /* 0x0c0fe200078f10ff */
[----:B------:R-:W-:Y:S01]  /*1450*/  UIADD3 UR7, UR15, -0x1, URZ ;  /* 0xffffffff0f077890 */ /* 0x000fe2000fffe03f */
[----:B------:R-:W-:Y:S01]  /*1460*/  LEA.HI R19, R19, R10, RZ, 0x5 ;  /* 0x0000000a13137211 */ /* 0x000fe200078f28ff */
[----:B------:R-:W-:Y:S01]  /*1470*/  UMOV UR12, 0x400 ;  /* 0x00000400000c7882 */ /* 0x000fe20000000000 */
[--C-:B------:R-:W-:Y:S01]  /*1480*/  SHF.R.S32.HI R16, RZ, 0x2, R11.reuse ;  /* 0x00000002ff107819 */ /* 0x100fe2000001140b */
[----:B------:R-:W-:Y:S01]  /*1490*/  UISETP.LT.AND UP0, UPT, UR13, 0x1, UPT ;  /* 0x000000010d00788c */ /* 0x000fe2000bf01270 */
[----:B------:R-:W-:Y:S01]  /*14a0*/  SHF.R.S32.HI R17, RZ, 0x1f, R11 ;  /* 0x0000001fff117819 */ /* 0x000fe2000001140b */
[----:B------:R-:W-:Y:S01]  /*14b0*/  USHF.L.U32 UR22, UR13, 0x1, URZ ;  /* 0x000000010d167899 */ /* 0x000fe2000800063f */
[----:B------:R-:W-:Y:S01]  /*14c0*/  SHF.R.S32.HI R19, RZ, 0x5, R19 ;  /* 0x00000005ff137819 */ /* 0x000fe20000011413 */
[----:B------:R-:W-:Y:S01]  /*14d0*/  USEL UR14, UR13, 0x1, UP0 ;  /* 0x000000010d0e7887 */ /* 0x000fe20008000000 */
[----:B------:R-:W-:Y:S01]  /*14e0*/  LEA.HI R17, R17, R16, RZ, 0x3 ;  /* 0x0000001011117211 */ /* 0x000fe200078f18ff */
[----:B------:R-:W-:Y:S01]  /*14f0*/  UISETP.NE.AND UP0, UPT, UR7, URZ, UPT ;  /* 0x0000003f0700728c */ /* 0x000fe2000bf05270 */
[----:B------:R-:W-:Y:S01]  /*1500*/  LOP3.LUT R11, R11, 0xfffffffc, RZ, 0xc0, !PT ;  /* 0xfffffffc0b0b7812 */ /* 0x000fe200078ec0ff */
[----:B------:R-:W-:Y:S01]  /*1510*/  UIADD3 UR14, -UR14, UR13, URZ ;  /* 0x0000000d0e0e7290 */ /* 0x000fe2000fffe13f */
[----:B------:R-:W-:Y:S01]  /*1520*/  LOP3.LUT R17, R17, 0xfffffff8, RZ, 0xc0, !PT ;  /* 0xfffffff811117812 */ /* 0x000fe200078ec0ff */
[----:B------:R-:W-:Y:S01]  /*1530*/  USEL UR9, URZ, 0x1, UP0 ;  /* 0x000000013f097887 */ /* 0x000fe20008000000 */
[----:B------:R-:W-:Y:S01]  /*1540*/  LOP3.LUT R86, R7, 0x1, RZ, 0xfc, !PT ;  /* 0x0000000107567812 */ /* 0x000fe200078efcff */
[----:B------:R-:W-:-:S02]  /*1550*/  IMAD.IADD R20, R10, 0x1, -R11 ;  /* 0x000000010a147824 */ /* 0x000fc400078e0a0b */
[----:B------:R-:W-:Y:S02]  /*1560*/  IMAD.IADD R16, R16, 0x1, -R17 ;  /* 0x0000000110107824 */ /* 0x000fe400078e0a11 */
[----:B------:R-:W-:Y:S01]  /*1570*/  IMAD.U32 R87, RZ, RZ, UR9 ;  /* 0x00000009ff577e24 */ /* 0x000fe2000f8e00ff */
[----:B0-----:R-:W-:Y:S02]  /*1580*/  ULEA UR12, UR6, UR12, 0x18 ;  /* 0x0000000c060c7291 */ /* 0x001fe4000f8ec03f */
[--C-:B------:R-:W-:Y:S01]  /*1590*/  SHF.R.S32.HI R17, RZ, 0x1f, R16.reuse ;  /* 0x0000001fff117819 */ /* 0x100fe20000011410 */
[----:B------:R-:W-:Y:S01]  /*15a0*/  USHF.L.U32 UR6, UR7, 0x3, URZ ;  /* 0x0000000307067899 */ /* 0x000fe2000800063f */
[C-C-:B------:R-:W-:Y:S01]  /*15b0*/  IMAD R21, R19.reuse, -0x10, -R16.reuse ;  /* 0xfffffff013157824 */ /* 0x140fe200078e0a10 */
[----:B------:R-:W-:Y:S02]  /*15c0*/  UIADD3 UR7, UR12, 0x180, URZ ;  /* 0x000001800c077890 */ /* 0x000fe4000fffe03f */
[----:B------:R-:W-:Y:S01]  /*15d0*/  ULOP3.LUT UR6, UR6, 0x8, URZ, 0xc0, !UPT ;  /* 0x0000000806067892 */ /* 0x000fe2000f8ec03f */
[----:B------:R-:W-:Y:S01]  /*15e0*/  IMAD.WIDE R10, R19, 0x10, R16 ;  /* 0x00000010130a7825 */ /* 0x000fe200078e0210 */
[----:B------:R-:W-:-:S02]  /*15f0*/  UIADD3 UR8, UR12, 0x2980, URZ ;  /* 0x000029800c087890 */ /* 0x000fc4000fffe03f */
[----:B------:R-:W-:Y:S02]  /*1600*/  USHF.R.U32.HI UR7, URZ, 0x4, UR7 ;  /* 0x000000043f077899 */ /* 0x000fe40008011607 */
[----:B------:R-:W-:Y:S02]  /*1610*/  USHF.R.U32.HI UR8, URZ, 0x4, UR8 ;  /* 0x000000043f087899 */ /* 0x000fe40008011608 */
[----:B------:R-:W-:Y:S02]  /*1620*/  ULOP3.LUT UR24, UR6, 0x8, URZ, 0x3c, !UPT ;  /* 0x0000000806187892 */ /* 0x000fe4000f8e3c3f */
[----:B------:R-:W-:Y:S02]  /*1630*/  ULOP3.LUT UR16, UR6, 0x18, URZ, 0x3c, !UPT ;  /* 0x0000001806107892 */ /* 0x000fe4000f8e3c3f */
[----:B------:R-:W-:Y:S01]  /*1640*/  UIADD3 UR23, UR12, 0x60, URZ ;  /* 0x000000600c177890 */ /* 0x000fe2000fffe03f */
[----:B------:R-:W-:Y:S01]  /*1650*/  ULDC UR6, c[0x0][0x284] ;  /* 0x0000a10000067ab9 */ /* 0x000fe20000000800 */
[----:B------:R-:W-:Y:S01]  /*1660*/  ULOP3.LUT UR7, UR7, 0x3fff, URZ, 0xc0, !UPT ;  /* 0x00003fff07077892 */ /* 0x000fe2000f8ec03f */
[----:B------:R-:W-:Y:S01]  /*1670*/  VIADD R21, R21, UR6 ;  /* 0x0000000615157c36 */ /* 0x000fe20008000000 */
[----:B------:R-:W-:-:S02]  /*1680*/  ULOP3.LUT UR8, UR8, 0x3fff, URZ, 0xc0, !UPT ;  /* 0x00003fff08087892 */ /* 0x000fc4000f8ec03f */
[----:B------:R-:W-:Y:S02]  /*1690*/  ULEA UR15, UR15, UR23, 0x3 ;  /* 0x000000170f0f7291 */ /* 0x000fe4000f8e183f */
[----:B------:R-:W-:Y:S02]  /*16a0*/  ULOP3.LUT UR17, UR7, 0x10000, URZ, 0xfc, !UPT ;  /* 0x0001000007117892 */ /* 0x000fe4000f8efc3f */
[----:B------:R-:W-:-:S12]  /*16b0*/  ULOP3.LUT UR18, UR8, 0x10000, URZ, 0xfc, !UPT ;  /* 0x0001000008127892 */ /* 0x000fd8000f8efc3f */
.L_x_109:
[----:B------:R-:W-:Y:S01]  /*16c0*/  SHF.L.U32 R16, R87, 0x1f, RZ ;  /* 0x0000001f57107819 */ /* 0x000fe200000006ff */
[----:B------:R-:W0:Y:S01]  /*16d0*/  LDC R17, c[0x0][0x28c] ;  /* 0x0000a300ff117b82 */ /* 0x000e220000000800 */
[----:B------:R-:W-:Y:S01]  /*16e0*/  UMOV UR6, URZ ;  /* 0x0000003f00067c82 */ /* 0x000fe20008000000 */
[----:B------:R-:W-:Y:S01]  /*16f0*/  UMOV UR19, UR5 ;  /* 0x0000000500137c82 */ /* 0x000fe20008000000 */
[----:B-1----:R-:W1:Y:S01]  /*1700*/  SYNCS.PHASECHK.TRANS64.TRYWAIT P0, [UR15+-0x8], R16 ;  /* 0xfffff810ff0075a7 */ /* 0x002e62000800014f */
[----:B0-----:R-:W-:Y:S01]  /*1710*/  ISETP.GE.AND P1, PT, R17, 0x1, PT ;  /* 0x000000011100780c */ /* 0x001fe20003f26270 */
[----:B-1234-:R-:W-:-:S12]  /*1720*/  @!P0 BRA `(.L_x_19) ;  /* 0x0000005000048947 */ /* 0x01efd80003800000 */
.L_x_132:
[----:B------:R-:W-:Y:S01]  /*1730*/  UMOV UR7, URZ ;  /* 0x0000003f00077c82 */ /* 0x000fe20008000000 */
[----:B------:R-:W-:Y:S01]  /*1740*/  UMOV UR8, URZ ;  /* 0x0000003f00087c82 */ /* 0x000fe20008000000 */
[----:B------:R-:W-:Y:S02]  /*1750*/  CS2R R22, SRZ ;  /* 0x0000000000167805 */ /* 0x000fe4000001ff00 */
[----:B------:R-:W-:Y:S02]  /*1760*/  CS2R R56, SRZ ;  /* 0x0000000000387805 */ /* 0x000fe4000001ff00 */
[----:B------:R-:W-:Y:S02]  /*1770*/  CS2R R58, SRZ ;  /* 0x00000000003a7805 */ /* 0x000fe4000001ff00 */
[----:B------:R-:W-:Y:S02]  /*1780*/  CS2R R60, SRZ ;  /* 0x00000000003c7805 */ /* 0x000fe4000001ff00 */
[----:B------:R-:W-:-:S02]  /*1790*/  CS2R R62, SRZ ;  /* 0x00000000003e7805 */ /* 0x000fc4000001ff00 */
[----:B------:R-:W-:Y:S02]  /*17a0*/  CS2R R64, SRZ ;  /* 0x0000000000407805 */ /* 0x000fe4000001ff00 */
        /* <DEDUP_REMOVED lines=9> */
[----:B------:R-:W-:Y:S01]  /*1840*/  CS2R R84, SRZ ;  /* 0x0000000000547805 */ /* 0x000fe2000001ff00 */
[----:B------:R-:W-:Y:S01]  /*1850*/  IMAD.U32 R88, RZ, RZ, UR4 ;  /* 0x00000004ff587e24 */ /* 0x000fe2000f8e00ff */
        /* <DEDUP_REMOVED lines=15> */
[----:B------:R-:W-:Y:S01]  /*1950*/  CS2R R54, SRZ ;  /* 0x0000000000367805 */ /* 0x000fe2000001ff00 */
[----:B------:R-:W-:Y:S06]  /*1960*/  @!P1 BRA `(.L_x_20) ;  /* 0x0000000400449947 */ /* 0x000fec0003800000 */
[----:B------:R-:W-:-:S13]  /*1970*/  ISETP.NE.AND P1, PT, R86, 0x3, PT ;  /* 0x000000035600780c */ /* 0x000fda0003f25270 */
[----:B------:R-:W-:Y:S05]  /*1980*/  @!P1 BRA `(.L_x_21) ;  /* 0x0000000000049947 */ /* 0x000fea0003800000 */
[----:B------:R-:W-:Y:S01]  /*1990*/  BPT.TRAP 0x1 ;  /* 0x000000040000795c */ /* 0x000fe20000300000 */
.L_x_21:
[----:B------:R-:W-:Y:S01]  /*19a0*/  ULEA UR6, UR5, UR12, 0x3 ;  /* 0x0000000c05067291 */ /* 0x000fe2000f8e183f */
[----:B0-----:R-:W-:-:S05]  /*19b0*/  IMAD.U32 R16, RZ, RZ, UR4 ;  /* 0x00000004ff107e24 */ /* 0x001fca000f8e00ff */
[----:B------:R-:W-:-:S04]  /*19c0*/  SHF.L.U32 R16, R16, 0x1f, RZ ;  /* 0x0000001f10107819 */ /* 0x000fc800000006ff */
[----:B------:R0:W1:Y:S01]  /*19d0*/  SYNCS.PHASECHK.TRANS64.TRYWAIT P0, [UR6], R16 ;  /* 0x00000010ff0075a7 */ /* 0x0000620008000146 */
[----:B------:R-:W-:Y:S05]  /*19e0*/  @!P1 BRA `(.L_x_22) ;  /* 0x0000000000049947 */ /* 0x000fea0003800000 */
[----:B------:R-:W-:Y:S01]  /*19f0*/  BPT.TRAP 0x1 ;  /* 0x000000040000795c */ /* 0x000fe20000300000 */
.L_x_22:
[----:B-1----:R-:W-:Y:S05]  /*1a00*/  @P0 BRA `(.L_x_23) ;  /* 0x0000000000080947 */ /* 0x002fea0003800000 */
[----:B------:R-:W1:Y:S02]  /*1a10*/  SYNCS.PHASECHK.TRANS64.TRYWAIT P0, [UR6], R16 ;  /* 0x00000010ff0075a7 */ /* 0x000e640008000146 */
[----:B-1----:R-:W-:Y:S05]  /*1a20*/  @!P0 BRA `(.L_x_24) ;  /* 0x0000004c005c8947 */ /* 0x002fea0003800000 */
.L_x_23:
[----:B------:R-:W-:Y:S01]  /*1a30*/  ULDC UR7, c[0x0][0x50c] ;  /* 0x0001430000077ab9 */ /* 0x000fe20000000800 */
[----:B------:R-:W-:Y:S01]  /*1a40*/  ULEA UR8, UR5, UR17, 0x7 ;  /* 0x0000001105087291 */ /* 0x000fe2000f8e383f */
[----:B------:R-:W-:Y:S01]  /*1a50*/  WARPGROUP.ARRIVE ;  /* 0x00000000000079c5 */ /* 0x000fe20000000000 */
[----:B------:R-:W-:Y:S01]  /*1a60*/  UISETP.NE.AND UP0, UPT, UR7, 0x1, UPT ;  /* 0x000000010700788c */ /* 0x000fe2000bf05270 */
[----:B------:R-:W-:Y:S01]  /*1a70*/  CS2R R22, SRZ ;  /* 0x0000000000167805 */ /* 0x000fe2000001ff00 */
[----:B------:R-:W-:Y:S01]  /*1a80*/  ULEA UR10, UR5, UR18, 0x7 ;  /* 0x00000012050a7291 */ /* 0x000fe2000f8e383f */
[----:B------:R-:W-:Y:S01]  /*1a90*/  CS2R R56, SRZ ;  /* 0x0000000000387805 */ /* 0x000fe2000001ff00 */
[----:B------:R-:W-:Y:S01]  /*1aa0*/  USEL UR7, URZ, 0x1, UP0 ;  /* 0x000000013f077887 */ /* 0x000fe20008000000 */
[----:B------:R-:W-:Y:S01]  /*1ab0*/  CS2R R58, SRZ ;  /* 0x00000000003a7805 */ /* 0x000fe2000001ff00 */
[----:B------:R-:W-:Y:S01]  /*1ac0*/  UMOV UR9, 0xc0000010 ;  /* 0xc000001000097882 */ /* 0x000fe20000000000 */
[----:B------:R-:W-:Y:S01]  /*1ad0*/  UMOV UR11, 0xc0000010 ;  /* 0xc0000010000b7882 */ /* 0x000fe20000000000 */
[----:B------:R-:W-:Y:S01]  /*1ae0*/  UMOV UR6, 0x1 ;  /* 0x0000000100067882 */ /* 0x000fe20000000000 */
[----:B------:R-:W-:-:S02]  /*1af0*/  CS2R R60, SRZ ;  /* 0x00000000003c7805 */ /* 0x000fc4000001ff00 */
[----:B------:R-:W-:Y:S01]  /*1b00*/  ISETP.NE.AND P0, PT, RZ, UR7, PT ;  /* 0x00000007ff007c0c */ /* 0x000fe2000bf05270 */
[----:B------:R-:W-:Y:S01]  /*1b10*/  QGMMA.64x64x32.F32.E5M2.E5M2 R24, gdesc[UR8], RZ, !UPT, gsb0 ;  /* 0x00e00000081879f3 */ /* 0x000fe2000c0038ff */
        /* <DEDUP_REMOVED lines=11> */
[----:B------:R-:W-:Y:S01]  /*1bd0*/  CS2R R84, SRZ ;  /* 0x0000000000547805 */ /* 0x000fe2000001ff00 */
[----:B------:R-:W-:Y:S06]  /*1be0*/  @!P0 BRA `(.L_x_25) ;  /* 0x0000000000888947 */ /* 0x000fec0003800000 */
[----:B------:R-:W-:Y:S02]  /*1bf0*/  WARPGROUP.DEPBAR.LE gsb0, 0x0 ;  /* 0x00008000000079c5 */ /* 0x000fe40000010000 */
[----:B------:R-:W-:-:S01]  /*1c00*/  FADD R85, RZ, R24 ;  /* 0x00000018ff557221 */ /* 0x000fc20000000000 */
[----:B------:R-:W-:Y:S01]  /*1c10*/  FADD R84, RZ, R25 ;  /* 0x00000019ff547221 */ /* 0x000fe20000000000 */
        /* <DEDUP_REMOVED lines=30> */
[----:B------:R-:W-:-:S06]  /*1e00*/  UMOV UR6, URZ ;  /* 0x0000003f00067c82 */ /* 0x000fcc0008000000 */
.L_x_25:
[----:B------:R-:W-:-:S04]  /*1e10*/  UIADD3 UR19, UR5, 0x1, URZ ;  /* 0x0000000105137890 */ /* 0x000fc8000fffe03f */
[----:B------:R-:W-:-:S04]  /*1e20*/  UISETP.NE.AND UP0, UPT, UR19, 0x5, UPT ;  /* 0x000000051300788c */ /* 0x000fc8000bf05270 */
[----:B------:R-:W-:Y:S02]  /*1e30*/  USEL UR8, URZ, 0x1, UP0 ;  /* 0x000000013f087887 */ /* 0x000fe40008000000 */
[----:B------:R-:W-:Y:S02]  /*1e40*/  USEL UR19, UR19, URZ, UP0 ;  /* 0x0000003f13137287 */ /* 0x000fe40008000000 */
[----:B------:R-:W-:-:S06]  /*1e50*/  ULOP3.LUT UR8, UR4, UR8, URZ, 0x3c, !UPT ;  /* 0x0000000804087292 */ /* 0x000fcc000f8e3c3f */
[----:B------:R-:W-:Y:S01]  /*1e60*/  IMAD.U32 R88, RZ, RZ, UR8 ;  /* 0x00000008ff587e24 */ /* 0x000fe2000f8e00ff */
[----:B------:R-:W-:-:S06]  /*1e70*/  UMOV UR8, 0x1 ;  /* 0x0000000100087882 */ /* 0x000fcc0000000000 */
.L_x_20:
[----:B------:R-:W-:-:S06]  /*1e80*/  UISETP.GE.AND UP0, UPT, UR14, 0x1, UPT ;  /* 0x000000010e00788c */ /* 0x000fcc000bf06270 */
[----:B------:R-:W-:-:S13]  /*1e90*/  PLOP3.LUT P0, PT, PT, PT, UP0, 0x80, 0x0 ;  /* 0x000000000000781c */ /* 0x000fda0003f0f008 */
[----:B------:R-:W-:Y:S05]  /*1ea0*/  @!P0 BRA `(.L_x_26) ;  /* 0x0000000400548947 */ /* 0x000fea0003800000 */
[----:B01----:R-:W-:Y:S01]  /*1eb0*/  IMAD.U32 R16, RZ, RZ, UR14 ;  /* 0x0000000eff107e24 */ /* 0x003fe2000f8e00ff */
[----:B------:R-:W-:Y:S01]  /*1ec0*/  ULDC UR25, c[0x0][0x50c] ;  /* 0x0001430000197ab9 */ /* 0x000fe20000000800 */
[----:B------:R-:W-:-:S07]  /*1ed0*/  IMAD.U32 R17, RZ, RZ, UR5 ;  /* 0x00000005ff117e24 */ /* 0x000fce000f8e00ff */
.L_x_34:
[----:B------:R-:W-:-:S13]  /*1ee0*/  ISETP.NE.AND P1, PT, R86, 0x3, PT ;  /* 0x000000035600780c */ /* 0x000fda0003f25270 */
[----:B------:R-:W-:Y:S05]  /*1ef0*/  @!P1 BRA `(.L_x_27) ;  /* 0x0000000000049947 */ /* 0x000fea0003800000 */
[----:B------:R-:W-:Y:S01]  /*1f00*/  BPT.TRAP 0x1 ;  /* 0x000000040000795c */ /* 0x000fe20000300000 */
.L_x_27:
[----:B------:R-:W-:Y:S01]  /*1f10*/  ULEA UR9, UR19, UR12, 0x3 ;  /* 0x0000000c13097291 */ /* 0x000fe2000f8e183f */
[----:B------:R-:W-:-:S08]  /*1f20*/  SHF.L.U32 R18, R88, 0x1f, RZ ;  /* 0x0000001f58127819 */ /* 0x000fd000000006ff */
[----:B------:R0:W1:Y:S01]  /*1f30*/  SYNCS.PHASECHK.TRANS64.TRYWAIT P0, [UR9], R18 ;  /* 0x00000012ff0075a7 */ /* 0x0000620008000149 */
[----:B------:R-:W-:Y:S05]  /*1f40*/  @!P1 BRA `(.L_x_28) ;  /* 0x0000000000049947 */ /* 0x000fea0003800000 */
[----:B------:R-:W-:Y:S01]  /*1f50*/  BPT.TRAP 0x1 ;  /* 0x000000040000795c */ /* 0x000fe20000300000 */
.L_x_28:
[----:B-1----:R-:W-:Y:S05]  /*1f60*/  @P0 BRA `(.L_x_29) ;  /* 0x0000000000080947 */ /* 0x002fea0003800000 */
[----:B------:R-:W1:Y:S02]  /*1f70*/  SYNCS.PHASECHK.TRANS64.TRYWAIT P0, [UR9], R18 ;  /* 0x00000012ff0075a7 */ /* 0x000e640008000149 */
[----:B-1----:R-:W-:Y:S05]  /*1f80*/  @!P0 BRA `(.L_x_30) ;  /* 0x00000048001c8947 */ /* 0x002fea0003800000 */
.L_x_29:
[----:B------:R-:W-:Y:S01]  /*1f90*/  UISETP.NE.AND UP0, UPT, UR7, URZ, UPT ;  /* 0x0000003f0700728c */ /* 0x000fe2000bf05270 */
[----:B------:R-:W-:Y:S01]  /*1fa0*/  WARPGROUP.ARRIVE ;  /* 0x00000000000079c5 */ /* 0x000fe20000000000 */
[----:B------:R-:W-:Y:S02]  /*1fb0*/  ULEA UR10, UR19, UR18, 0x7 ;  /* 0x00000012130a7291 */ /* 0x000fe4000f8e383f */
[----:B------:R-:W-:Y:S01]  /*1fc0*/  USEL UR8, UR8, URZ, !UP0 ;  /* 0x0000003f08087287 */ /* 0x000fe2000c000000 */
[----:B------:R-:W-:Y:S01]  /*1fd0*/  UMOV UR9, 0xc0000010 ;  /* 0xc000001000097882 */ /* 0x000fe20000000000 */
[----:B------:R-:W-:Y:S02]  /*1fe0*/  UMOV UR11, 0xc0000010 ;  /* 0xc0000010000b7882 */ /* 0x000fe40000000000 */
[----:B------:R-:W-:Y:S02]  /*1ff0*/  UISETP.NE.U32.AND UP0, UPT, UR8, URZ, UPT ;  /* 0x0000003f0800728c */ /* 0x000fe4000bf05070 */
[----:B------:R-:W-:-:S02]  /*2000*/  ULEA UR8, UR19, UR17, 0x7 ;  /* 0x0000001113087291 */ /* 0x000fc4000f8e383f */
[----:B------:R-:W-:-:S07]  /*2010*/  UIADD3 UR6, UR6, 0x1, URZ ;  /* 0x0000000106067890 */ /* 0x000fce000fffe03f */
[----:B------:R-:W-:Y:S01]  /*2020*/  QGMMA.64x64x32.F32.E5M2.E5M2 R24, gdesc[UR8], R24, UP0, gsb0 ;  /* 0x00e00000081879f3 */ /* 0x000fe2000b803818 */
[----:B------:R-:W-:-:S04]  /*2030*/  UISETP.NE.AND UP0, UPT, UR6, UR25, UPT ;  /* 0x000000190600728c */ /* 0x000fc8000bf05270 */
[----:B------:R-:W-:-:S06]  /*2040*/  USEL UR7, URZ, 0x1, UP0 ;  /* 0x000000013f077887 */ /* 0x000fcc0008000000 */
[----:B------:R-:W-:Y:S01]  /*2050*/  ISETP.NE.AND P0, PT, RZ, UR7, PT ;  /* 0x00000007ff007c0c */ /* 0x000fe2000bf05270 */
[----:B------:R-:W-:-:S12]  /*2060*/  WARPGROUP.DEPBAR.LE gsb0, 0x1 ;  /* 0x00008000000079c5 */ /* 0x000fd80000010100 */
[----:B------:R-:W-:Y:S05]  /*2070*/  @!P0 BRA `(.L_x_31) ;  /* 0x0000000000888947 */ /* 0x000fea0003800000 */
[----:B------:R-:W-:Y:S02]  /*2080*/  WARPGROUP.DEPBAR.LE gsb0, 0x0 ;  /* 0x00008000000079c5 */ /* 0x000fe40000010000 */
[----:B------:R-:W-:-:S01]  /*2090*/  FADD R85, R24, R85 ;  /* 0x0000005518557221 */ /* 0x000fc20000000000 */
[----:B------:R-:W-:Y:S01]  /*20a0*/  FADD R84, R25, R84 ;  /* 0x0000005419547221 */ /* 0x000fe20000000000 */
        /* <DEDUP_REMOVED lines=30> */
[----:B------:R-:W-:-:S06]  /*2290*/  UMOV UR6, URZ ;  /* 0x0000003f00067c82 */ /* 0x000fcc0008000000 */
.L_x_31:
[----:B------:R-:W-:Y:S05]  /*22a0*/  @!P1 BRA `(.L_x_32) ;  /* 0x0000000000049947 */ /* 0x000fea0003800000 */
[----:B------:R-:W-:Y:S01]  /*22b0*/  BPT.TRAP 0x1 ;  /* 0x000000040000795c */ /* 0x000fe20000300000 */
.L_x_32:
[----:B------:R-:W-:-:S13]  /*22c0*/  ISETP.NE.AND P0, PT, R13, RZ, PT ;  /* 0x000000ff0d00720c */ /* 0x000fda0003f05270 */
[----:B01----:R-:W-:-:S05]  /*22d0*/  @P0 LEA R18, R17, UR12, 0x3 ;  /* 0x0000000c11120c11 */ /* 0x003fca000f8e18ff */
[----:B------:R-:W-:-:S05]  /*22e0*/  @P0 VIADD R19, R18, 0x28 ;  /* 0x0000002812130836 */ /* 0x000fca0000000000 */
[----:B------:R-:W-:-:S04]  /*22f0*/  @P0 PRMT R19, R12, 0x654, R19 ;  /* 0x000006540c130816 */ /* 0x000fc80000000013 */
[----:B------:R0:W-:Y:S01]  /*2300*/  @P0 SYNCS.ARRIVE.TRANS64.RED.A1T0 RZ, [R19+URZ], RZ ;  /* 0x000000ff13ff09a7 */ /* 0x0001e2000810043f */
[----:B------:R-:W-:-:S13]  /*2310*/  ISETP.GT.U32.AND P0, PT, R7, 0x1, PT ;  /* 0x000000010700780c */ /* 0x000fda0003f04070 */
[----:B0-----:R-:W-:Y:S05]  /*2320*/  @P0 BRA `(.L_x_33) ;  /* 0x0000000000040947 */ /* 0x001fea0003800000 */
[----:B------:R-:W-:Y:S01]  /*2330*/  BPT.TRAP 0x1 ;  /* 0x000000040000795c */ /* 0x000fe20000300000 */
.L_x_33:
[----:B------:R-:W-:Y:S01]  /*2340*/  UIADD3 UR19, UR19, 0x1, URZ ;  /* 0x0000000113137890 */ /* 0x000fe2000fffe03f */
[C---:B------:R-:W-:Y:S01]  /*2350*/  ISETP.GT.AND P1, PT, R16.reuse, 0x1, PT ;  /* 0x000000011000780c */ /* 0x040fe20003f24270 */
[----:B------:R-:W-:Y:S02]  /*2360*/  VIADD R17, R17, 0x1 ;  /* 0x0000000111117836 */ /* 0x000fe40000000000 */
[----:B------:R-:W-:Y:S01]  /*2370*/  UISETP.NE.AND UP0, UPT, UR19, 0x5, UPT ;  /* 0x000000051300788c */ /* 0x000fe2000bf05270 */
[----:B------:R-:W-:Y:S02]  /*2380*/  VIADD R16, R16, 0xffffffff ;  /* 0xffffffff10107836 */ /* 0x000fe40000000000 */
[C---:B------:R-:W-:Y:S01]  /*2390*/  ISETP.NE.AND P0, PT, R17.reuse, 0x5, PT ;  /* 0x000000051100780c */ /* 0x040fe20003f05270 */
[----:B------:R-:W-:Y:S02]  /*23a0*/  USEL UR8, URZ, 0x1, UP0 ;  /* 0x000000013f087887 */ /* 0x000fe40008000000 */
[----:B------:R-:W-:Y:S01]  /*23b0*/  USEL UR19, UR19, URZ, UP0 ;  /* 0x0000003f13137287 */ /* 0x000fe20008000000 */
[----:B------:R-:W-:-:S03]  /*23c0*/  SEL R17, R17, RZ, P0 ;  /* 0x000000ff11117207 */ /* 0x000fc60000000000 */
[----:B------:R-:W-:Y:S01]  /*23d0*/  LOP3.LUT R88, R88, UR8, RZ, 0x3c, !PT ;  /* 0x0000000858587c12 */ /* 0x000fe2000f8e3cff */
[----:B------:R-:W-:Y:S01]  /*23e0*/  UMOV UR8, 0x1 ;  /* 0x0000000100087882 */ /* 0x000fe20000000000 */
[----:B------:R-:W-:Y:S06]  /*23f0*/  @P1 BRA `(.L_x_34) ;  /* 0xfffffff800b81947 */ /* 0x000fec000383ffff */
.L_x_26:
[----:B------:R-:W-:Y:S01]  /*2400*/  UISETP.NE.AND UP0, UPT, UR6, URZ, UPT ;  /* 0x0000003f0600728c */ /* 0x000fe2000bf05270 */
[----:B01----:R-:W0:Y:S01]  /*2410*/  LDC R16, c[0x0][0x28c] ;  /* 0x0000a300ff107b82 */ /* 0x003e220000000800 */
[----:B------:R-:W-:Y:S02]  /*2420*/  IMAD.U32 R17, RZ, RZ, UR24 ;  /* 0x00000018ff117e24 */ /* 0x000fe4000f8e00ff */
[----:B------:R-:W-:-:S06]  /*2430*/  USEL UR6, URZ, 0x1, !UP0 ;  /* 0x000000013f067887 */ /* 0x000fcc000c000000 */
[----:B------:R-:W-:-:S13]  /*2440*/  ISETP.NE.AND P0, PT, RZ, UR6, PT ;  /* 0x00000006ff007c0c */ /* 0x000fda000bf05270 */
[----:B------:R-:W-:Y:S05]  /*2450*/  @!P0 BRA `(.L_x_35) ;  /* 0x0000000000848947 */ /* 0x000fea0003800000 */
[----:B------:R-:W-:Y:S02]  /*2460*/  WARPGROUP.DEPBAR.LE gsb0, 0x0 ;  /* 0x00008000000079c5 */ /* 0x000fe40000010000 */
[----:B------:R-:W-:Y:S01]  /*2470*/  FADD R85, R24, R85 ;  /* 0x0000005518557221 */ /* 0x000fe20000000000 */
        /* <DEDUP_REMOVED lines=30> */
[----:B------:R-:W-:-:S07]  /*2660*/  FADD R22, R22, R55 ;  /* 0x0000003716167221 */ /* 0x000fce0000000000 */
.L_x_35:
[----:B0-----:R-:W-:Y:S01]  /*2670*/  ISETP.GE.AND P0, PT, R16, 0x1, PT ;  /* 0x000000011000780c */ /* 0x001fe20003f06270 */
[----:B------:R0:W-:Y:S01]  /*2680*/  SYNCS.ARRIVE.TRANS64.A1T0 RZ, [R17+UR23], RZ ;  /* 0x000000ff11ff79a7 */ /* 0x0001e20008100017 */
[----:B------:R-:W-:-:S11]  /*2690*/  WARPGROUP.DEPBAR.LE gsb0, 0x0 ;  /* 0x00008000000079c5 */ /* 0x000fd60000010000 */
[----:B------:R-:W-:Y:S05]  /*26a0*/  @!P0 BRA `(.L_x_36) ;  /* 0x0000000000488947 */ /* 0x000fea0003800000 */
[----:B------:R-:W-:-:S13]  /*26b0*/  ISETP.NE.AND P0, PT, R86, 0x3, PT ;  /* 0x000000035600780c */ /* 0x000fda0003f05270 */
[----:B------:R-:W-:Y:S05]  /*26c0*/  @!P0 BRA `(.L_x_37) ;  /* 0x0000000000048947 */ /* 0x000fea0003800000 */
[----:B------:R-:W-:Y:S01]  /*26d0*/  BPT.TRAP 0x1 ;  /* 0x000000040000795c */ /* 0x000fe20000300000 */
.L_x_37:
[----:B------:R-:W-:-:S13]  /*26e0*/  ISETP.NE.AND P0, PT, R13, RZ, PT ;  /* 0x000000ff0d00720c */ /* 0x000fda0003f05270 */
[----:B------:R-:W-:-:S05]  /*26f0*/  VOTEU.ANY UP0, P0 ;  /* 0x00000000003f7886 */ /* 0x000fca0000000100 */
[----:B------:R-:W-:-:S06]  /*2700*/  @UP0 UIADD3 UR6, UR14, UR5, URZ ;  /* 0x000000050e060290 */ /* 0x000fcc000fffe03f */
[----:B------:R-:W-:Y:S02]  /*2710*/  IMAD.U32 R16, RZ, RZ, UR6 ;  /* 0x00000006ff107e24 */ /* 0x000fe4000f8e00ff */
[----:B------:R-:W-:Y:S02]  /*2720*/  IMAD.U32 R19, RZ, RZ, UR6 ;  /* 0x00000006ff137e24 */ /* 0x000fe4000f8e00ff */
[----:B0-----:R-:W-:-:S05]  /*2730*/  @P0 IMAD.WIDE.U32 R16, R16, -0x33333333, RZ ;  /* 0xcccccccd10100825 */ /* 0x001fca00078e00ff */
[----:B------:R-:W-:-:S05]  /*2740*/  @P0 SHF.R.U32.HI R16, RZ, 0x2, R17 ;  /* 0x00000002ff100819 */ /* 0x000fca0000011611 */
[----:B------:R-:W-:-:S05]  /*2750*/  @P0 IMAD R16, R16, -0x5, R19 ;  /* 0xfffffffb10100824 */ /* 0x000fca00078e0213 */
[----:B------:R-:W-:-:S05]  /*2760*/  @P0 LEA R16, R16, UR12, 0x3 ;  /* 0x0000000c10100c11 */ /* 0x000fca000f8e18ff */
[----:B------:R-:W-:-:S05]  /*2770*/  @P0 VIADD R17, R16, 0x28 ;  /* 0x0000002810110836 */ /* 0x000fca0000000000 */
[----:B------:R-:W-:-:S04]  /*2780*/  @P0 PRMT R17, R12, 0x654, R17 ;  /* 0x000006540c110816 */ /* 0x000fc80000000011 */
[----:B------:R1:W-:Y:S01]  /*2790*/  @P0 SYNCS.ARRIVE.TRANS64.RED.A1T0 RZ, [R17+URZ], RZ ;  /* 0x000000ff11ff09a7 */ /* 0x0003e2000810043f */
[----:B------:R-:W-:-:S13]  /*27a0*/  ISETP.GT.U32.AND P0, PT, R7, 0x1, PT ;  /* 0x000000010700780c */ /* 0x000fda0003f04070 */
[----:B-1----:R-:W-:Y:S05]  /*27b0*/  @P0 BRA `(.L_x_36) ;  /* 0x0000000000040947 */ /* 0x002fea0003800000 */
[----:B------:R-:W-:Y:S01]  /*27c0*/  BPT.TRAP 0x1 ;  /* 0x000000040000795c */ /* 0x000fe20000300000 */
.L_x_36:
[----:B------:R-:W-:Y:S01]  /*27d0*/  SHF.L.U32 R16, R87, 0x1f, RZ ;  /* 0x0000001f57107819 */ /* 0x000fe200000006ff */
[----:B------:R-:W-:Y:S01]  /*27e0*/  UIADD3 UR5, UR22, UR5, URZ ;  /* 0x0000000516057290 */ /* 0x000fe2000fffe03f */
[----:B------:R-:W1:Y:S01]  /*27f0*/  LDC R31, c[0x0][0x288] ;  /* 0x0000a200ff1f7b82 */ /* 0x000e620000000800 */
[----:B------:R-:W-:Y:S01]  /*2800*/  UISETP.GE.U32.AND UP1, UPT, UR22, 0x5, UPT ;  /* 0x000000051600788c */ /* 0x000fe2000bf26070 */
[----:B------:R-:W-:Y:S01]  /*2810*/  IMAD.SHL.U32 R24, R20, 0x2, RZ ;  /* 0x0000000214187824 */ /* 0x000fe200078e00ff */
[----:B------:R-:W-:Y:S02]  /*2820*/  UISETP.GT.U32.AND UP0, UPT, UR5, 0x4, UPT ;  /* 0x000000040500788c */ /* 0x000fe4000bf04070 */
[----:B------:R-:W-:Y:S02]  /*2830*/  UIMAD.WIDE.U32 UR6, UR5, -0x33333333, URZ ;  /* 0xcccccccd050678a5 */ /* 0x000fe4000f8e003f */
[----:B------:R-:W-:Y:S01]  /*2840*/  UISETP.LT.U32.AND UP0, UPT, UR22, 0x5, UP0 ;  /* 0x000000051600788c */ /* 0x000fe20008701070 */
[----:B------:R-:W4:Y:S01]  /*2850*/  SYNCS.PHASECHK.TRANS64.TRYWAIT P0, [UR15+0x8], R16 ;  /* 0x00000810ff0075a7 */ /* 0x000f22000800014f */
[----:B------:R-:W-:Y:S01]  /*2860*/  USHF.R.U32.HI UR6, URZ, 0x2, UR7 ;  /* 0x000000023f067899 */ /* 0x000fe20008011607 */
[----:B------:R-:W-:Y:S01]  /*2870*/  SHF.R.S32.HI R25, RZ, 0x1f, R24 ;  /* 0x0000001fff197819 */ /* 0x000fe20000011418 */
[----:B------:R-:W-:-:S02]  /*2880*/  USEL UR8, URZ, 0x1, !UP0 ;  /* 0x000000013f087887 */ /* 0x000fc4000c000000 */
[----:B------:R-:W-:Y:S02]  /*2890*/  UIMAD UR5, UR6, -0x5, UR5 ;  /* 0xfffffffb060578a4 */ /* 0x000fe4000f8e0205 */
[----:B------:R-:W-:-:S04]  /*28a0*/  ULOP3.LUT UR4, UR4, UR8, URZ, 0x3c, !UPT ;  /* 0x0000000804047292 */ /* 0x000fc8000f8e3c3f */
[----:B------:R-:W-:Y:S01]  /*28b0*/  @UP1 ULOP3.LUT UR4, UR4, 0x1, UR6, 0x78, !UPT ;  /* 0x0000000104041892 */ /* 0x000fe2000f8e7806 */
[----:B-1--4-:R-:W-:Y:S11]  /*28c0*/  @!P0 BRA `(.L_x_38) ;  /* 0x0000003c00e48947 */ /* 0x012ff60003800000 */
.L_x_133:
[----:B------:R-:W-:Y:S01]  /*28d0*/  IMAD.SHL.U32 R33, R4, 0x40, RZ ;  /* 0x0000004004217824 */ /* 0x000fe200078e00ff */
[----:B------:R-:W-:Y:S01]  /*28e0*/  ULDC UR8, c[0x0][0x284] ;  /* 0x0000a10000087ab9 */ /* 0x000fe20000000800 */
[----:B------:R-:W-:Y:S01]  /*28f0*/  IMAD.SHL.U32 R4, R6, 0x40, RZ ;  /* 0x0000004006047824 */ /* 0x000fe200078e00ff */
[----:B------:R-:W-:Y:S01]  /*2900*/  SHF.R.S32.HI R32, RZ, 0x1f, R5 ;  /* 0x0000001fff207819 */ /* 0x000fe20000011405 */
[----:B------:R-:W-:Y:S01]  /*2910*/  ULDC.64 UR6, c[0x0][0x5d0] ;  /* 0x0001740000067ab9 */ /* 0x000fe20000000a00 */
[----:B------:R-:W-:Y:S01]  /*2920*/  SHF.R.S32.HI R30, RZ, 0x1f, R33 ;  /* 0x0000001fff1e7819 */ /* 0x000fe20000011421 */
[----:B0-----:R-:W-:Y:S01]  /*2930*/  IMAD.WIDE.U32 R16, R5, UR6, R24 ;  /* 0x0000000605107c25 */ /* 0x001fe2000f8e0018 */
[----:B------:R-:W-:-:S03]  /*2940*/  ISETP.GE.AND P0, PT, R4, UR8, PT ;  /* 0x0000000804007c0c */ /* 0x000fc6000bf06270 */
[----:B------:R-:W-:Y:S01]  /*2950*/  IMAD R18, R32, UR6, RZ ;  /* 0x0000000620127c24 */ /* 0x000fe2000f8e02ff */
[C---:B------:R-:W-:Y:S02]  /*2960*/  ISETP.GE.OR P0, PT, R33.reuse, R31, P0 ;  /* 0x0000001f2100720c */ /* 0x040fe40000706670 */
[----:B------:R-:W-:Y:S01]  /*2970*/  IADD3 R16, P1, R33, R16, RZ ;  /* 0x0000001021107210 */ /* 0x000fe20007f3e0ff */
[----:B------:R-:W-:-:S05]  /*2980*/  IMAD R19, R5, UR7, R18 ;  /* 0x0000000705137c24 */ /* 0x000fca000f8e0212 */
[----:B------:R-:W-:-:S05]  /*2990*/  IADD3.X R17, R30, R17, R19, P1, !PT ;  /* 0x000000111e117210 */ /* 0x000fca0000ffe413 */
[----:B------:R-:W-:Y:S05]  /*29a0*/  @P0 BRA `(.L_x_39) ;  /* 0x0000002400a80947 */ /* 0x000fea0003800000 */
[----:B------:R-:W0:Y:S01]  /*29b0*/  LDC.64 R26, c[0x0][0x5c8] ;  /* 0x00017200ff1a7b82 */ /* 0x000e220000000a00 */
[----:B------:R-:W-:Y:S01]  /*29c0*/  IMAD.WIDE R28, R6, 0x40, R10 ;  /* 0x00000040061c7825 */ /* 0x000fe200078e020a */
[----:B------:R-:W-:Y:S01]  /*29d0*/  ULDC.64 UR6, c[0x0][0x5c0] ;  /* 0x0001700000067ab9 */ /* 0x000fe20000000a00 */
[----:B------:R-:W-:Y:S02]  /*29e0*/  BSSY B0, `(.L_x_39) ;  /* 0x0000266000007945 */ /* 0x000fe40003800000 */
[-C--:B0-----:R-:W-:Y:S02]  /*29f0*/  IMAD R6, R29, R26.reuse, RZ ;  /* 0x0000001a1d067224 */ /* 0x081fe400078e02ff */
[----:B------:R-:W-:-:S04]  /*2a00*/  IMAD.WIDE.U32 R16, R28, R26, R16 ;  /* 0x0000001a1c107225 */ /* 0x000fc800078e0010 */
[----:B------:R-:W-:Y:S01]  /*2a10*/  IMAD R19, R28, R27, R6 ;  /* 0x0000001b1c137224 */ /* 0x000fe200078e0206 */
[----:B------:R-:W-:Y:S02]  /*2a20*/  LEA R18, P0, R26, R16, 0x3 ;  /* 0x000000101a127211 */ /* 0x000fe400078018ff */
[----:B------:R-:W-:Y:S01]  /*2a30*/  IADD3 R16, P1, R16, UR6, RZ ;  /* 0x0000000610107c10 */ /* 0x000fe2000ff3e0ff */
[----:B------:R-:W-:Y:S01]  /*2a40*/  IMAD.IADD R19, R17, 0x1, R19 ;  /* 0x0000000111137824 */ /* 0x000fe200078e0213 */
[----:B------:R-:W-:-:S04]  /*2a50*/  IADD3 R18, P2, R18, UR6, RZ ;  /* 0x0000000612127c10 */ /* 0x000fc8000ff5e0ff */
[----:B------:R-:W-:Y:S01]  /*2a60*/  LEA.HI.X R6, R26, R19, R27, 0x3, P0 ;  /* 0x000000131a067211 */ /* 0x000fe200000f1c1b */
[----:B------:R-:W-:Y:S01]  /*2a70*/  IMAD R26, R20, -0x2, R31 ;  /* 0xfffffffe141a7824 */ /* 0x000fe200078e021f */
[----:B---3-5:R-:W-:Y:S02]  /*2a80*/  FSETP.NEU.AND P0, PT, R15, RZ, PT ;  /* 0x000000ff0f00720b */ /* 0x028fe40003f0d000 */
[----:B------:R-:W-:Y:S01]  /*2a90*/  IADD3.X R17, R19, UR7, RZ, P1, !PT ;  /* 0x0000000713117c10 */ /* 0x000fe20008ffe4ff */
[----:B------:R-:W-:Y:S01]  /*2aa0*/  IMAD.IADD R26, R26, 0x1, -R33 ;  /* 0x000000011a1a7824 */ /* 0x000fe200078e0a21 */
[----:B------:R-:W-:Y:S01]  /*2ab0*/  IADD3.X R19, R6, UR7, RZ, P2, !PT ;  /* 0x0000000706137c10 */ /* 0x000fe200097fe4ff */
[----:B------:R-:W-:-:S08]  /*2ac0*/  IMAD.IADD R6, R21, 0x1, -R4 ;  /* 0x0000000115067824 */ /* 0x000fd000078e0a04 */
[----:B------:R-:W-:Y:S05]  /*2ad0*/  @!P0 BRA `(.L_x_40) ;  /* 0x0000001c00188947 */ /* 0x000fea0003800000 */
[----:B------:R-:W-:Y:S01]  /*2ae0*/  ULDC.64 UR6, c[0x0][0x5b8] ;  /* 0x00016e0000067ab9 */ /* 0x000fe20000000a00 */
[----:B------:R-:W-:Y:S01]  /*2af0*/  ULDC.64 UR8, c[0x0][0x5a8] ;  /* 0x00016a0000087ab9 */ /* 0x000fe20000000a00 */
[----:B------:R-:W-:Y:S01]  /*2b00*/  IMAD.WIDE.U32 R24, R5, UR6, R24 ;  /* 0x0000000605187c25 */ /* 0x000fe2000f8e0018 */
[----:B------:R-:W-:Y:S03]  /*2b10*/  BSSY B1, `(.L_x_41) ;  /* 0x0000010000017945 */ /* 0x000fe60003800000 */
[----:B------:R-:W-:Y:S01]  /*2b20*/  IMAD R4, R32, UR6, RZ ;  /* 0x0000000620047c24 */ /* 0x000fe2000f8e02ff */
[----:B------:R-:W-:-:S03]  /*2b30*/  IADD3 R24, P0, R33, R24, RZ ;  /* 0x0000001821187210 */ /* 0x000fc60007f1e0ff */
[----:B------:R-:W-:Y:S01]  /*2b40*/  IMAD R5, R5, UR7, R4 ;  /* 0x0000000705057c24 */ /* 0x000fe2000f8e0204 */
[----:B------:R-:W-:Y:S02]  /*2b50*/  ULDC.64 UR6, c[0x0][0x5b0] ;  /* 0x00016c0000067ab9 */ /* 0x000fe40000000a00 */
[----:B------:R-:W-:Y:S02]  /*2b60*/  IMAD R27, R29, UR6, RZ ;  /* 0x000000061d1b7c24 */ /* 0x000fe4000f8e02ff */
[----:B------:R-:W-:Y:S02]  /*2b70*/  IADD3.X R25, R30, R25, R5, P0, !PT ;  /* 0x000000191e197210 */ /* 0x000fe400007fe405 */
[----:B------:R-:W-:Y:S01]  /*2b80*/  ISETP.GE.AND P0, PT, R26, 0x1, PT ;  /* 0x000000011a00780c */ /* 0x000fe20003f06270 */
[C---:B------:R-:W-:Y:S02]  /*2b90*/  IMAD R27, R28.reuse, UR7, R27 ;  /* 0x000000071c1b7c24 */ /* 0x040fe4000f8e021b */
[----:B------:R-:W-:Y:S01]  /*2ba0*/  IMAD.WIDE.U32 R4, R28, UR6, R24 ;  /* 0x000000061c047c25 */ /* 0x000fe2000f8e0018 */
[----:B------:R-:W-:-:S02]  /*2bb0*/  ISETP.LT.OR P3, PT, R6, 0x1, !P0 ;  /* 0x000000010600780c */ /* 0x000fc40004761670 */
[----:B------:R-:W-:-:S04]  /*2bc0*/  IADD3 R4, P1, R4, UR8, RZ ;  /* 0x0000000804047c10 */ /* 0x000fc8000ff3e0ff */
[--C-:B------:R-:W-:Y:S02]  /*2bd0*/  IADD3.X R5, R5, UR9, R27.reuse, P1, !PT ;  /* 0x0000000905057c10 */ /* 0x100fe40008ffe41b */
[----:B------:R-:W-:-:S05]  /*2be0*/  PRMT R27, RZ, 0x7610, R27 ;  /* 0x00007610ff1b7816 */ /* 0x000fca000000001b */
[----:B------:R-:W-:Y:S05]  /*2bf0*/  @P3 BRA `(.L_x_42) ;  /* 0x0000000000043947 */ /* 0x000fea0003800000 */
[----:B------:R0:W5:Y:S02]  /*2c00*/  LDG.E.U8 R27, desc[UR20][R4.64] ;  /* 0x00000014041b7981 */ /* 0x000164000c1e1100 */
.L_x_42:
[----:B------:R-:W-:Y:S05]  /*2c10*/  BSYNC B1 ;  /* 0x0000000000017941 */ /* 0x000fea0003800000 */
.L_x_41:
[----:B-----5:R-:W-:Y:S01]  /*2c20*/  LOP3.LUT R27, R27, 0xff, RZ, 0xc0, !PT ;  /* 0x000000ff1b1b7812 */ /* 0x020fe200078ec0ff */
[----:B------:R-:W-:Y:S01]  /*2c30*/  BSSY B1, `(.L_x_43) ;  /* 0x000000c000017945 */ /* 0x000fe20003800000 */
[----:B------:R-:W-:Y:S02]  /*2c40*/  ISETP.GE.AND P1, PT, R26, 0x2, PT ;  /* 0x000000021a00780c */ /* 0x000fe40003f26270 */
[----:B------:R-:W-:Y:S02]  /*2c50*/  F2FP.F16.E5M2.UNPACK_B R27, R27 ;  /* 0x0000001bff1b723e */ /* 0x000fe400020004ff */
[----:B------:R-:W-:-:S03]  /*2c60*/  ISETP.LT.OR P2, PT, R6, 0x1, !P1 ;  /* 0x000000010600780c */ /* 0x000fc60004f41670 */
[----:B------:R-:W-:Y:S01]  /*2c70*/  HADD2.F32 R30, -RZ, R27.H0_H0 ;  /* 0x2000001bff1e7230 */ /* 0x000fe20000004100 */
[----:B------:R-:W-:-:S04]  /*2c80*/  PRMT R27, RZ, 0x7610, R27 ;  /* 0x00007610ff1b7816 */ /* 0x000fc8000000001b */
[----:B------:R-:W-:-:S04]  /*2c90*/  FMUL R30, R30, R15 ;  /* 0x0000000f1e1e7220 */ /* 0x000fc80000400000 */
[----:B--2---:R-:W-:-:S05]  /*2ca0*/  FFMA R30, R85, R14, R30 ;  /* 0x0000000e551e7223 */ /* 0x004fca000000001e */
[----:B------:R-:W-:-:S05]  /*2cb0*/  F2FP.SATFINITE.E5M2.F32.PACK_AB_MERGE_C R31, RZ, R30, RZ ;  /* 0x0000001eff1f723e */ /* 0x000fca00048060ff */
[----:B------:R1:W-:Y:S01]  /*2cc0*/  @!P3 STG.E.U8 desc[UR20][R16.64], R31 ;  /* 0x0000001f1000b986 */ /* 0x0003e2000c101114 */
[----:B------:R-:W-:Y:S05]  /*2cd0*/  @P2 BRA `(.L_x_44) ;  /* 0x0000000000042947 */ /* 0x000fea0003800000 */
[----:B------:R2:W5:Y:S02]  /*2ce0*/  LDG.E.U8 R27, desc[UR20][R4.64+0x1] ;  /* 0x00000114041b7981 */ /* 0x000564000c1e1100 */
.L_x_44:
[----:B------:R-:W-:Y:S05]  /*2cf0*/  BSYNC B1 ;  /* 0x0000000000017941 */ /* 0x000fea0003800000 */
.L_x_43:
[----:B-----5:R-:W-:Y:S01]  /*2d00*/  LOP3.LUT R27, R27, 0xff, RZ, 0xc0, !PT ;  /* 0x000000ff1b1b7812 */ /* 0x020fe200078ec0ff */
[----:B------:R-:W-:Y:S01]  /*2d10*/  BSSY B1, `(.L_x_45) ;  /* 0x0000012000017945 */ /* 0x000fe20003800000 */
[----:B-1----:R-:W-:Y:S02]  /*2d20*/  IADD3 R31, P3, R28, 0x8, RZ ;  /* 0x000000081c1f7810 */ /* 0x002fe40007f7e0ff */
[----:B------:R-:W-:Y:S02]  /*2d30*/  F2FP.F16.E5M2.UNPACK_B R27, R27 ;  /* 0x0000001bff1b723e */ /* 0x000fe400020004ff */
[----:B------:R-:W-:Y:S01]  /*2d40*/  ISETP.LT.OR P0, PT, R6, 0x9, !P0 ;  /* 0x000000090600780c */ /* 0x000fe20004701670 */
[----:B------:R-:W-:Y:S02]  /*2d50*/  IMAD.X R29, RZ, RZ, R29, P3 ;  /* 0x000000ffff1d7224 */ /* 0x000fe400018e061d */
[----:B------:R-:W-:Y:S02]  /*2d60*/  HADD2.F32 R28, -RZ, R27.H0_H0 ;  /* 0x2000001bff1c7230 */ /* 0x000fe40000004100 */
[----:B------:R-:W-:-:S04]  /*2d70*/  IMAD.WIDE.U32 R24, R31, UR6, R24 ;  /* 0x000000061f187c25 */ /* 0x000fc8000f8e0018 */
[----:B------:R-:W-:Y:S01]  /*2d80*/  FMUL R27, R28, R15 ;  /* 0x0000000f1c1b7220 */ /* 0x000fe20000400000 */
[----:B------:R-:W-:Y:S01]  /*2d90*/  IMAD R28, R29, UR6, RZ ;  /* 0x000000061d1c7c24 */ /* 0x000fe2000f8e02ff */
[----:B------:R-:W-:Y:S02]  /*2da0*/  IADD3 R24, P3, R24, UR8, RZ ;  /* 0x0000000818187c10 */ /* 0x000fe4000ff7e0ff */
[----:B------:R-:W-:Y:S01]  /*2db0*/  FFMA R27, R84, R14, R27 ;  /* 0x0000000e541b7223 */ /* 0x000fe2000000001b */
[----:B------:R-:W-:-:S04]  /*2dc0*/  IMAD R31, R31, UR7, R28 ;  /* 0x000000071f1f7c24 */ /* 0x000fc8000f8e021c */
[----:B------:R-:W-:Y:S02]  /*2dd0*/  F2FP.SATFINITE.E5M2.F32.PACK_AB_MERGE_C R29, RZ, R27, RZ ;  /* 0x0000001bff1d723e */ /* 0x000fe400048060ff */
[----:B------:R-:W-:Y:S02]  /*2de0*/  IADD3.X R25, R25, UR9, R31, P3, !PT ;  /* 0x0000000919197c10 */ /* 0x000fe40009ffe41f */
[----:B------:R-:W-:Y:S01]  /*2df0*/  PRMT R27, RZ, 0x7610, R27 ;  /* 0x00007610ff1b7816 */ /* 0x000fe2000000001b */
[----:B------:R1:W-:Y:S01]  /*2e00*/  @!P2 STG.E.U8 desc[UR20][R16.64+0x1], R29 ;  /* 0x0000011d1000a986 */ /* 0x0003e2000c101114 */
[----:B------:R-:W-:Y:S05]  /*2e10*/  @P0 BRA `(.L_x_46) ;  /* 0x0000000000040947 */ /* 0x000fea0003800000 */
[----:B------:R3:W5:Y:S02]  /*2e20*/  LDG.E.U8 R27, desc[UR20][R24.64] ;  /* 0x00000014181b7981 */ /* 0x000764000c1e1100 */
.L_x_46:
[----:B------:R-:W-:Y:S05]  /*2e30*/  BSYNC B1 ;  /* 0x0000000000017941 */ /* 0x000fea0003800000 */
.L_x_45:
[----:B-----5:R-:W-:Y:S01]  /*2e40*/  LOP3.LUT R27, R27, 0xff, RZ, 0xc0, !PT ;  /* 0x000000ff1b1b7812 */ /* 0x020fe200078ec0ff */
[----:B------:R-:W-:Y:S01]  /*2e50*/  BSSY B1, `(.L_x_47) ;  /* 0x000000b000017945 */ /* 0x000fe20003800000 */
[----:B------:R-:W-:Y:S02]  /*2e60*/  ISETP.LT.OR P1, PT, R6, 0x9, !P1 ;  /* 0x000000090600780c */ /* 0x000fe40004f21670 */
[----:B------:R-:W-:-:S05]  /*2e70*/  F2FP.F16.E5M2.UNPACK_B R27, R27 ;  /* 0x0000001bff1b723e */ /* 0x000fca00020004ff */
[----:B------:R-:W-:Y:S01]  /*2e80*/  HADD2.F32 R28, -RZ, R27.H0_H0 ;  /* 0x2000001bff1c7230 */ /* 0x000fe20000004100 */
[----:B------:R-:W-:-:S04]  /*2e90*/  PRMT R27, RZ, 0x7610, R27 ;  /* 0x00007610ff1b7816 */ /* 0x000fc8000000001b */
[----:B------:R-:W-:-:S04]  /*2ea0*/  FMUL R28, R28, R15 ;  /* 0x0000000f1c1c7220 */ /* 0x000fc80000400000 */
[----:B------:R-:W-:-:S05]  /*2eb0*/  FFMA R28, R83, R14, R28 ;  /* 0x0000000e531c7223 */ /* 0x000fca000000001c */
[----:B-1----:R-:W-:-:S05]  /*2ec0*/  F2FP.SATFINITE.E5M2.F32.PACK_AB_MERGE_C R29, RZ, R28, RZ ;  /* 0x0000001cff1d723e */ /* 0x002fca00048060ff */
[----:B------:R1:W-:Y:S01]  /*2ed0*/  @!P0 STG.E.U8 desc[UR20][R18.64], R29 ;  /* 0x0000001d12008986 */ /* 0x0003e2000c101114 */
[----:B------:R-:W-:Y:S05]  /*2ee0*/  @P1 BRA `(.L_x_48) ;  /* 0x0000000000041947 */ /* 0x000fea0003800000 */
[----:B------:R4:W5:Y:S02]  /*2ef0*/  LDG.E.U8 R27, desc[UR20][R24.64+0x1] ;  /* 0x00000114181b7981 */ /* 0x000964000c1e1100 */
.L_x_48:
[----:B------:R-:W-:Y:S05]  /*2f00*/  BSYNC B1 ;  /* 0x0000000000017941 */ /* 0x000fea0003800000 */
.L_x_47:
[----:B-----5:R-:W-:Y:S01]  /*2f10*/  LOP3.LUT R27, R27, 0xff, RZ, 0xc0, !PT ;  /* 0x000000ff1b1b7812 */ /* 0x020fe200078ec0ff */
[----:B------:R-:W-:Y:S01]  /*2f20*/  BSSY B1, `(.L_x_49) ;  /* 0x000000c000017945 */ /* 0x000fe20003800000 */
[----:B------:R-:W-:Y:S02]  /*2f30*/  ISETP.GE.AND P0, PT, R26, 0x9, PT ;  /* 0x000000091a00780c */ /* 0x000fe40003f06270 */
[----:B------:R-:W-:Y:S02]  /*2f40*/  F2FP.F16.E5M2.UNPACK_B R27, R27 ;  /* 0x0000001bff1b723e */ /* 0x000fe400020004ff */
[----:B------:R-:W-:-:S03]  /*2f50*/  ISETP.LT.OR P2, PT, R6, 0x1, !P0 ;  /* 0x000000010600780c */ /* 0x000fc60004741670 */
[----:B------:R-:W-:-:S05]  /*2f60*/  HADD2.F32 R28, -RZ, R27.H0_H0 ;  /* 0x2000001bff1c7230 */ /* 0x000fca0000004100 */
[----:B------:R-:W-:-:S04]  /*2f70*/  FMUL R27, R28, R15 ;  /* 0x0000000f1c1b7220 */ /* 0x000fc80000400000 */
[----:B------:R-:W-:-:S05]  /*2f80*/  FFMA R27, R82, R14, R27 ;  /* 0x0000000e521b7223 */ /* 0x000fca000000001b */
[----:B-1----:R-:W-:Y:S02]  /*2f90*/  F2FP.SATFINITE.E5M2.F32.PACK_AB_MERGE_C R29, RZ, R27, RZ ;  /* 0x0000001bff1d723e */ /* 0x002fe400048060ff */
[----:B------:R-:W-:-:S03]  /*2fa0*/  PRMT R27, RZ, 0x7610, R27 ;  /* 0x00007610ff1b7816 */ /* 0x000fc6000000001b */
[----:B------:R1:W-:Y:S01]  /*2fb0*/  @!P1 STG.E.U8 desc[UR20][R18.64+0x1], R29 ;  /* 0x0000011d12009986 */ /* 0x0003e2000c101114 */
[----:B------:R-:W-:Y:S05]  /*2fc0*/  @P2 BRA `(.L_x_50) ;  /* 0x0000000000042947 */ /* 0x000fea0003800000 */
[----:B------:R0:W5:Y:S02]  /*2fd0*/  LDG.E.U8 R27, desc[UR20][R4.64+0x8] ;  /* 0x00000814041b7981 */ /* 0x000164000c1e1100 */
.L_x_50:
[----:B------:R-:W-:Y:S05]  /*2fe0*/  BSYNC B1 ;  /* 0x0000000000017941 */ /* 0x000fea0003800000 */
.L_x_49:
        /* <DEDUP_REMOVED lines=13> */
.L_x_52:
[----:B------:R-:W-:Y:S05]  /*30c0*/  BSYNC B1 ;  /* 0x0000000000017941 */ /* 0x000fea0003800000 */
.L_x_51:
[----:B-----5:R-:W-:Y:S01]  /*30d0*/  LOP3.LUT R27, R27, 0xff, RZ, 0xc0, !PT ;  /* 0x000000ff1b1b7812 */ /* 0x020fe200078ec0ff */
[----:B------:R-:W-:Y:S01]  /*30e0*/  BSSY B1, `(.L_x_53) ;  /* 0x000000b000017945 */ /* 0x000fe20003800000 */
[----:B------:R-:W-:Y:S02]  /*30f0*/  ISETP.LT.OR P0, PT, R6, 0x9, !P0 ;  /* 0x000000090600780c */ /* 0x000fe40004701670 */
[----:B------:R-:W-:-:S05]  /*3100*/  F2FP.F16.E5M2.UNPACK_B R27, R27 ;  /* 0x0000001bff1b723e */ /* 0x000fca00020004ff */
        /* <DEDUP_REMOVED lines=8> */
.L_x_54:
[----:B------:R-:W-:Y:S05]  /*3190*/  BSYNC B1 ;  /* 0x0000000000017941 */ /* 0x000fea0003800000 */
.L_x_53:
        /* <DEDUP_REMOVED lines=12> */
.L_x_56:
[----:B------:R-:W-:Y:S05]  /*3260*/  BSYNC B1 ;  /* 0x0000000000017941 */ /* 0x000fea0003800000 */
.L_x_55:
        /* <DEDUP_REMOVED lines=13> */
.L_x_58:
[----:B------:R-:W-:Y:S05]  /*3340*/  BSYNC B1 ;  /* 0x0000000000017941 */ /* 0x000fea0003800000 */
.L_x_57:
        /* <DEDUP_REMOVED lines=13> */
.L_x_60:
[----:B------:R-:W-:Y:S05]  /*3420*/  BSYNC B1 ;  /* 0x0000000000017941 */ /* 0x000fea0003800000 */
.L_x_59:
        /* <DEDUP_REMOVED lines=12> */
.L_x_62:
[----:B------:R-:W-:Y:S05]  /*34f0*/  BSYNC B1 ;  /* 0x0000000000017941 */ /* 0x000fea0003800000 */
.L_x_61:
        /* <DEDUP_REMOVED lines=12> */
.L_x_64:
[----:B------:R-:W-:Y:S05]  /*35c0*/  BSYNC B1 ;  /* 0x0000000000017941 */ /* 0x000fea0003800000 */
.L_x_63:
        /* <DEDUP_REMOVED lines=13> */
.L_x_66:
[----:B------:R-:W-:Y:S05]  /*36a0*/  BSYNC B1 ;  /* 0x0000000000017941 */ /* 0x000fea0003800000 */
.L_x_65:
        /* <DEDUP_REMOVED lines=13> */
.L_x_68:
[----:B------:R-:W-:Y:S05]  /*3780*/  BSYNC B1 ;  /* 0x0000000000017941 */ /* 0x000fea0003800000 */
.L_x_67:
        /* <DEDUP_REMOVED lines=12> */
.L_x_70:
[----:B------:R-:W-:Y:S05]  /*3850*/  BSYNC B1 ;  /* 0x0000000000017941 */ /* 0x000fea0003800000 */
.L_x_69:
        /* <DEDUP_REMOVED lines=12> */
.L_x_72:
[----:B------:R-:W-:Y:S05]  /*3920*/  BSYNC B1 ;  /* 0x0000000000017941 */ /* 0x000fea0003800000 */
.L_x_71:
        /* <DEDUP_REMOVED lines=13> */
.L_x_74:
[----:B------:R-:W-:Y:S05]  /*3a00*/  BSYNC B1 ;  /* 0x0000000000017941 */ /* 0x000fea0003800000 */
.L_x_73:
        /* <DEDUP_REMOVED lines=13> */
.L_x_76:
[----:B------:R-:W-:Y:S05]  /*3ae0*/  BSYNC B1 ;  /* 0x0000000000017941 */ /* 0x000fea0003800000 */
.L_x_75:
        /* <DEDUP_REMOVED lines=12> */
.L_x_78:
[----:B------:R-:W-:Y:S05]  /*3bb0*/  BSYNC B1 ;  /* 0x0000000000017941 */ /* 0x000fea0003800000 */
.L_x_77:
        /* <DEDUP_REMOVED lines=12> */
.L_x_80:
[----:B------:R-:W-:Y:S05]  /*3c80*/  BSYNC B1 ;  /* 0x0000000000017941 */ /* 0x000fea0003800000 */
.L_x_79:
        /* <DEDUP_REMOVED lines=13> */
.L_x_82:
[----:B------:R-:W-:Y:S05]  /*3d60*/  BSYNC B1 ;  /* 0x0000000000017941 */ /* 0x000fea0003800000 */
.L_x_81:
        /* <DEDUP_REMOVED lines=13> */
.L_x_84:
[----:B------:R-:W-:Y:S05]  /*3e40*/  BSYNC B1 ;  /* 0x0000000000017941 */ /* 0x000fea0003800000 */
.L_x_83:
        /* <DEDUP_REMOVED lines=12> */
.L_x_86:
[----:B------:R-:W-:Y:S05]  /*3f10*/  BSYNC B1 ;  /* 0x0000000000017941 */ /* 0x000fea0003800000 */
.L_x_85:
        /* <DEDUP_REMOVED lines=12> */
.L_x_88:
[----:B------:R-:W-:Y:S05]  /*3fe0*/  BSYNC B1 ;  /* 0x0000000000017941 */ /* 0x000fea0003800000 */
.L_x_87:
        /* <DEDUP_REMOVED lines=13> */
.L_x_90:
[----:B------:R-:W-:Y:S05]  /*40c0*/  BSYNC B1 ;  /* 0x0000000000017941 */ /* 0x000fea0003800000 */
.L_x_89:
        /* <DEDUP_REMOVED lines=13> */
.L_x_92:
[----:B------:R-:W-:Y:S05]  /*41a0*/  BSYNC B1 ;  /* 0x0000000000017941 */ /* 0x000fea0003800000 */
.L_x_91:
        /* <DEDUP_REMOVED lines=12> */
.L_x_94:
[----:B------:R-:W-:Y:S05]  /*4270*/  BSYNC B1 ;  /* 0x0000000000017941 */ /* 0x000fea0003800000 */
.L_x_93:
        /* <DEDUP_REMOVED lines=12> */
.L_x_96:
[----:B------:R-:W-:Y:S05]  /*4340*/  BSYNC B1 ;  /* 0x0000000000017941 */ /* 0x000fea0003800000 */
.L_x_95:
        /* <DEDUP_REMOVED lines=13> */
.L_x_98:
[----:B------:R-:W-:Y:S05]  /*4420*/  BSYNC B1 ;  /* 0x0000000000017941 */ /* 0x000fea0003800000 */
.L_x_97:
[----:B-----5:R-:W-:Y:S01]  /*4430*/  LOP3.LUT R27, R27, 0xff, RZ, 0xc0, !PT ;  /* 0x000000ff1b1b7812 */ /* 0x020fe200078ec0ff */
[----:B------:R-:W-:Y:S01]  /*4440*/  BSSY B1, `(.L_x_99) ;  /* 0x000000c000017945 */ /* 0x000fe20003800000 */
[----:B------:R-:W-:Y:S02]  /*4450*/  ISETP.GE.AND P1, PT, R26, 0x3a, PT ;  /* 0x0000003a1a00780c */ /* 0x000fe40003f26270 */
[----:B------:R-:W-:Y:S02]  /*4460*/  F2FP.F16.E5M2.UNPACK_B R27, R27 ;  /* 0x0000001bff1b723e */ /* 0x000fe400020004ff */
[----:B------:R-:W-:Y:S02]  /*4470*/  ISETP.LT.OR P3, PT, R6, 0x1, !P1 ;  /* 0x000000010600780c */ /* 0x000fe40004f61670 */
[----:B------:R-:W-:Y:S01]  /*4480*/  PRMT R26, RZ, 0x7610, R26 ;  /* 0x00007610ff1a7816 */ /* 0x000fe2000000001a */
[----:B------:R-:W-:-:S05]  /*4490*/  HADD2.F32 R28, -RZ, R27.H0_H0 ;  /* 0x2000001bff1c7230 */ /* 0x000fca0000004100 */
[----:B------:R-:W-:-:S04]  /*44a0*/  FMUL R28, R28, R15 ;  /* 0x0000000f1c1c7220 */ /* 0x000fc80000400000 */
[----:B------:R-:W-:-:S05]  /*44b0*/  FFMA R28, R57, R14, R28 ;  /* 0x0000000e391c7223 */ /* 0x000fca000000001c */
[----:B------:R-:W-:-:S05]  /*44c0*/  F2FP.SATFINITE.E5M2.F32.PACK_AB_MERGE_C R27, RZ, R28, RZ ;  /* 0x0000001cff1b723e */ /* 0x000fca00048060ff */
[----:B------:R0:W-:Y:S01]  /*44d0*/  @!P2 STG.E.U8 desc[UR20][R16.64+0x38], R27 ;  /* 0x0000381b1000a986 */ /* 0x0001e2000c101114 */
[----:B------:R-:W-:Y:S05]  /*44e0*/  @P3 BRA `(.L_x_100) ;  /* 0x0000000000043947 */ /* 0x000fea0003800000 */
[----:B------:R0:W5:Y:S02]  /*44f0*/  LDG.E.U8 R26, desc[UR20][R4.64+0x39] ;  /* 0x00003914041a7981 */ /* 0x000164000c1e1100 */
.L_x_100:
[----:B------:R-:W-:Y:S05]  /*4500*/  BSYNC B1 ;  /* 0x0000000000017941 */ /* 0x000fea0003800000 */
.L_x_99:
[----:B-----5:R-:W-:Y:S01]  /*4510*/  LOP3.LUT R26, R26, 0xff, RZ, 0xc0, !PT ;  /* 0x000000ff1a1a7812 */ /* 0x020fe200078ec0ff */
[----:B------:R-:W-:Y:S01]  /*4520*/  BSSY B1, `(.L_x_101) ;  /* 0x000000b000017945 */ /* 0x000fe20003800000 */
[----:B------:R-:W-:Y:S02]  /*4530*/  ISETP.LT.OR P0, PT, R6, 0x9, !P0 ;  /* 0x000000090600780c */ /* 0x000fe40004701670 */
[----:B------:R-:W-:Y:S02]  /*4540*/  F2FP.F16.E5M2.UNPACK_B R26, R26 ;  /* 0x0000001aff1a723e */ /* 0x000fe400020004ff */
[----:B0-2---:R-:W-:-:S03]  /*4550*/  PRMT R4, RZ, 0x7610, R4 ;  /* 0x00007610ff047816 */ /* 0x005fc60000000004 */
[----:B------:R-:W-:-:S05]  /*4560*/  HADD2.F32 R26, -RZ, R26.H0_H0 ;  /* 0x2000001aff1a7230 */ /* 0x000fca0000004100 */
[----:B------:R-:W-:-:S04]  /*4570*/  FMUL R5, R26, R15 ;  /* 0x0000000f1a057220 */ /* 0x000fc80000400000 */
[----:B------:R-:W-:-:S05]  /*4580*/  FFMA R5, R56, R14, R5 ;  /* 0x0000000e38057223 */ /* 0x000fca0000000005 */
[----:B------:R-:W-:-:S05]  /*4590*/  F2FP.SATFINITE.E5M2.F32.PACK_AB_MERGE_C R5, RZ, R5, RZ ;  /* 0x00000005ff05723e */ /* 0x000fca00048060ff */
[----:B------:R0:W-:Y:S01]  /*45a0*/  @!P3 STG.E.U8 desc[UR20][R16.64+0x39], R5 ;  /* 0x000039051000b986 */ /* 0x0001e2000c101114 */
[----:B------:R-:W-:Y:S05]  /*45b0*/  @P0 BRA `(.L_x_102) ;  /* 0x0000000000040947 */ /* 0x000fea0003800000 */
[----:B------:R2:W5:Y:S02]  /*45c0*/  LDG.E.U8 R4, desc[UR20][R24.64+0x38] ;  /* 0x0000381418047981 */ /* 0x000564000c1e1100 */
.L_x_102:
[----:B------:R-:W-:Y:S05]  /*45d0*/  BSYNC B1 ;  /* 0x0000000000017941 */ /* 0x000fea0003800000 */
.L_x_101:
[----:B-----5:R-:W-:Y:S01]  /*45e0*/  LOP3.LUT R4, R4, 0xff, RZ, 0xc0, !PT ;  /* 0x000000ff04047812 */ /* 0x020fe200078ec0ff */
[----:B------:R-:W-:Y:S01]  /*45f0*/  BSSY B1, `(.L_x_103) ;  /* 0x000000b000017945 */ /* 0x000fe20003800000 */
[----:B------:R-:W-:Y:S02]  /*4600*/  ISETP.LT.OR P1, PT, R6, 0x9, !P1 ;  /* 0x000000090600780c */ /* 0x000fe40004f21670 */
[----:B------:R-:W-:-:S05]  /*4610*/  F2FP.F16.E5M2.UNPACK_B R4, R4 ;  /* 0x00000004ff04723e */ /* 0x000fca00020004ff */
[----:B------:R-:W-:-:S05]  /*4620*/  HADD2.F32 R4, -RZ, R4.H0_H0 ;  /* 0x20000004ff047230 */ /* 0x000fca0000004100 */
[----:B------:R-:W-:-:S04]  /*4630*/  FMUL R4, R4, R15 ;  /* 0x0000000f04047220 */ /* 0x000fc80000400000 */
[----:B------:R-:W-:-:S05]  /*4640*/  FFMA R4, R23, R14, R4 ;  /* 0x0000000e17047223 */ /* 0x000fca0000000004 */
[----:B0-----:R-:W-:Y:S02]  /*4650*/  F2FP.SATFINITE.E5M2.F32.PACK_AB_MERGE_C R5, RZ, R4, RZ ;  /* 0x00000004ff05723e */ /* 0x001fe400048060ff */
[----:B------:R-:W-:-:S03]  /*4660*/  PRMT R4, RZ, 0x7610, R4 ;  /* 0x00007610ff047816 */ /* 0x000fc60000000004 */
[----:B------:R0:W-:Y:S01]  /*4670*/  @!P0 STG.E.U8 desc[UR20][R18.64+0x38], R5 ;  /* 0x0000380512008986 */ /* 0x0001e2000c101114 */
[----:B------:R-:W-:Y:S05]  /*4680*/  @P1 BRA `(.L_x_104) ;  /* 0x0000000000041947 */ /* 0x000fea0003800000 */
[----:B------:R0:W5:Y:S02]  /*4690*/  LDG.E.U8 R4, desc[UR20][R24.64+0x39] ;  /* 0x0000391418047981 */ /* 0x000164000c1e1100 */
.L_x_104:
[----:B------:R-:W-:Y:S05]  /*46a0*/  BSYNC B1 ;  /* 0x0000000000017941 */ /* 0x000fea0003800000 */
.L_x_103:
[----:B------:R-:W-:Y:S05]  /*46b0*/  @P1 BRA `(.L_x_105) ;  /* 0x0000000800601947 */ /* 0x000fea0003800000 */
[----:B-----5:R-:W-:-:S04]  /*46c0*/  LOP3.LUT R4, R4, 0xff, RZ, 0xc0, !PT ;  /* 0x000000ff04047812 */ /* 0x020fc800078ec0ff */
[----:B------:R-:W-:-:S05]  /*46d0*/  F2FP.F16.E5M2.UNPACK_B R4, R4 ;  /* 0x00000004ff04723e */ /* 0x000fca00020004ff */
[----:B------:R-:W-:-:S05]  /*46e0*/  HADD2.F32 R4, -RZ, R4.H0_H0 ;  /* 0x20000004ff047230 */ /* 0x000fca0000004100 */
[----:B0-----:R-:W-:-:S04]  /*46f0*/  FMUL R5, R4, R15 ;  /* 0x0000000f04057220 */ /* 0x001fc80000400000 */
[----:B------:R-:W-:-:S05]  /*4700*/  FFMA R5, R22, R14, R5 ;  /* 0x0000000e16057223 */ /* 0x000fca0000000005 */
[----:B------:R-:W-:-:S05]  /*4710*/  F2FP.SATFINITE.E5M2.F32.PACK_AB_MERGE_C R5, RZ, R5, RZ ;  /* 0x00000005ff05723e */ /* 0x000fca00048060ff */
[----:B------:R0:W-:Y:S01]  /*4720*/  STG.E.U8 desc[UR20][R18.64+0x39], R5 ;  /* 0x0000390512007986 */ /* 0x0001e2000c101114 */
[----:B------:R-:W-:Y:S05]  /*4730*/  BRA `(.L_x_105) ;  /* 0x0000000800407947 */ /* 0x000fea0003800000 */
.L_x_40:
[C---:B------:R-:W-:Y:S01]  /*4740*/  ISETP.GE.AND P3, PT, R26.reuse, 0x1, PT ;  /* 0x000000011a00780c */ /* 0x040fe20003f66270 */
[-C--:B--2---:R-:W-:Y:S01]  /*4750*/  FMUL R85, R85, R14.reuse ;  /* 0x0000000e55557220 */ /* 0x084fe20000400000 */
[----:B------:R-:W-:Y:S01]  /*4760*/  ISETP.GE.AND P0, PT, R26, 0x2, PT ;  /* 0x000000021a00780c */ /* 0x000fe20003f06270 */
[-C--:B------:R-:W-:Y:S01]  /*4770*/  FMUL R84, R84, R14.reuse ;  /* 0x0000000e54547220 */ /* 0x080fe20000400000 */
[C---:B------:R-:W-:Y:S01]  /*4780*/  ISETP.LT.OR P1, PT, R6.reuse, 0x1, !P3 ;  /* 0x000000010600780c */ /* 0x040fe20005f21670 */
[-C--:B------:R-:W-:Y:S01]  /*4790*/  FMUL R83, R83, R14.reuse ;  /* 0x0000000e53537220 */ /* 0x080fe20000400000 */
[----:B------:R-:W-:Y:S01]  /*47a0*/  ISETP.LT.OR P2, PT, R6, 0x1, !P0 ;  /* 0x000000010600780c */ /* 0x000fe20004741670 */
[-C--:B------:R-:W-:Y:S01]  /*47b0*/  FMUL R82, R82, R14.reuse ;  /* 0x0000000e52527220 */ /* 0x080fe20000400000 */
[----:B------:R-:W-:Y:S01]  /*47c0*/  ISETP.LT.OR P3, PT, R6, 0x9, !P3 ;  /* 0x000000090600780c */ /* 0x000fe20005f61670 */
[-C--:B------:R-:W-:Y:S01]  /*47d0*/  FMUL R81, R81, R14.reuse ;  /* 0x0000000e51517220 */ /* 0x080fe20000400000 */
[----:B------:R-:W-:Y:S01]  /*47e0*/  F2FP.SATFINITE.E5M2.F32.PACK_AB_MERGE_C R85, RZ, R85, RZ ;  /* 0x00000055ff55723e */ /* 0x000fe200048060ff */
[----:B------:R-:W-:Y:S01]  /*47f0*/  FMUL R80, R80, R14 ;  /* 0x0000000e50507220 */ /* 0x000fe20000400000 */
[----:B------:R-:W-:Y:S01]  /*4800*/  F2FP.SATFINITE.E5M2.F32.PACK_AB_MERGE_C R5, RZ, R84, RZ ;  /* 0x00000054ff05723e */ /* 0x000fe200048060ff */
[-C--:B------:R-:W-:Y:S01]  /*4810*/  FMUL R79, R79, R14.reuse ;  /* 0x0000000e4f4f7220 */ /* 0x080fe20000400000 */
[----:B------:R-:W-:Y:S01]  /*4820*/  F2FP.SATFINITE.E5M2.F32.PACK_AB_MERGE_C R83, RZ, R83, RZ ;  /* 0x00000053ff53723e */ /* 0x000fe200048060ff */
[-C--:B------:R-:W-:Y:S01]  /*4830*/  FMUL R78, R78, R14.reuse ;  /* 0x0000000e4e4e7220 */ /* 0x080fe20000400000 */
[----:B------:R-:W-:Y:S01]  /*4840*/  ISETP.LT.OR P0, PT, R6, 0x9, !P0 ;  /* 0x000000090600780c */ /* 0x000fe20004701670 */
[----:B------:R-:W-:Y:S01]  /*4850*/  @!P1 STG.E.U8 desc[UR20][R16.64], R85 ;  /* 0x0000005510009986 */ /* 0x000fe2000c101114 */
[C---:B------:R-:W-:Y:S01]  /*4860*/  ISETP.GE.AND P1, PT, R26.reuse, 0x9, PT ;  /* 0x000000091a00780c */ /* 0x040fe20003f26270 */
[-C--:B------:R-:W-:Y:S01]  /*4870*/  FMUL R77, R77, R14.reuse ;  /* 0x0000000e4d4d7220 */ /* 0x080fe20000400000 */
[----:B------:R-:W-:Y:S01]  /*4880*/  F2FP.SATFINITE.E5M2.F32.PACK_AB_MERGE_C R81, RZ, R81, RZ ;  /* 0x00000051ff51723e */ /* 0x000fe200048060ff */
[----:B------:R0:W-:Y:S01]  /*4890*/  @!P2 STG.E.U8 desc[UR20][R16.64+0x1], R5 ;  /* 0x000001051000a986 */ /* 0x0001e2000c101114 */
[----:B------:R-:W-:Y:S01]  /*48a0*/  ISETP.GE.AND P2, PT, R26, 0xa, PT ;  /* 0x0000000a1a00780c */ /* 0x000fe20003f46270 */
[----:B------:R-:W-:Y:S01]  /*48b0*/  FMUL R76, R76, R14 ;  /* 0x0000000e4c4c7220 */ /* 0x000fe20000400000 */
[----:B------:R-:W-:Y:S01]  /*48c0*/  F2FP.SATFINITE.E5M2.F32.PACK_AB_MERGE_C R25, RZ, R80, RZ ;  /* 0x00000050ff19723e */ /* 0x000fe200048060ff */
[----:B------:R-:W-:Y:S01]  /*48d0*/  @!P3 STG.E.U8 desc[UR20][R18.64], R83 ;  /* 0x000000531200b986 */ /* 0x000fe2000c101114 */
[----:B------:R-:W-:Y:S01]  /*48e0*/  ISETP.LT.OR P3, PT, R6, 0x1, !P1 ;  /* 0x000000010600780c */ /* 0x000fe20004f61670 */
[-C--:B------:R-:W-:Y:S01]  /*48f0*/  FMUL R74, R74, R14.reuse ;  /* 0x0000000e4a4a7220 */ /* 0x080fe20000400000 */
[C---:B------:R-:W-:Y:S01]  /*4900*/  ISETP.LT.OR P5, PT, R6.reuse, 0x1, !P2 ;  /* 0x000000010600780c */ /* 0x040fe200057a1670 */
[-C--:B------:R-:W-:Y:S01]  /*4910*/  FMUL R75, R75, R14.reuse ;  /* 0x0000000e4b4b7220 */ /* 0x080fe20000400000 */
[----:B------:R-:W-:Y:S01]  /*4920*/  ISETP.LT.OR P1, PT, R6, 0x9, !P1 ;  /* 0x000000090600780c */ /* 0x000fe20004f21670 */
[-C--:B------:R-:W-:Y:S01]  /*4930*/  FMUL R73, R73, R14.reuse ;  /* 0x0000000e49497220 */ /* 0x080fe20000400000 */
[----:B------:R-:W-:Y:S01]  /*4940*/  F2FP.SATFINITE.E5M2.F32.PACK_AB_MERGE_C R79, RZ, R79, RZ ;  /* 0x0000004fff4f723e */ /* 0x000fe200048060ff */
[----:B------:R-:W-:Y:S01]  /*4950*/  FMUL R72, R72, R14 ;  /* 0x0000000e48487220 */ /* 0x000fe20000400000 */
[----:B0-----:R-:W-:Y:S01]  /*4960*/  F2FP.SATFINITE.E5M2.F32.PACK_AB_MERGE_C R5, RZ, R82, RZ ;  /* 0x00000052ff05723e */ /* 0x001fe200048060ff */
[-C--:B------:R-:W-:Y:S01]  /*4970*/  FMUL R70, R70, R14.reuse ;  /* 0x0000000e46467220 */ /* 0x080fe20000400000 */
[----:B------:R-:W-:Y:S01]  /*4980*/  ISETP.LT.OR P2, PT, R6, 0x9, !P2 ;  /* 0x000000090600780c */ /* 0x000fe20005741670 */
[----:B------:R-:W-:Y:S01]  /*4990*/  FMUL R71, R71, R14 ;  /* 0x0000000e47477220 */ /* 0x000fe20000400000 */
[----:B------:R-:W-:Y:S01]  /*49a0*/  F2FP.SATFINITE.E5M2.F32.PACK_AB_MERGE_C R27, RZ, R78, RZ ;  /* 0x0000004eff1b723e */ /* 0x000fe200048060ff */
[----:B------:R0:W-:Y:S01]  /*49b0*/  @!P0 STG.E.U8 desc[UR20][R18.64+0x1], R5 ;  /* 0x0000010512008986 */ /* 0x0001e2000c101114 */
[C---:B------:R-:W-:Y:S01]  /*49c0*/  ISETP.GE.AND P0, PT, R26.reuse, 0x11, PT ;  /* 0x000000111a00780c */ /* 0x040fe20003f06270 */
[-C--:B------:R-:W-:Y:S01]  /*49d0*/  FMUL R69, R69, R14.reuse ;  /* 0x0000000e45457220 */ /* 0x080fe20000400000 */
[----:B------:R-:W-:Y:S01]  /*49e0*/  F2FP.SATFINITE.E5M2.F32.PACK_AB_MERGE_C R77, RZ, R77, RZ ;  /* 0x0000004dff4d723e */ /* 0x000fe200048060ff */
[----:B------:R-:W-:Y:S01]  /*49f0*/  @!P3 STG.E.U8 desc[UR20][R16.64+0x8], R81 ;  /* 0x000008511000b986 */ /* 0x000fe2000c101114 */
[----:B------:R-:W-:Y:S01]  /*4a00*/  ISETP.GE.AND P3, PT, R26, 0x12, PT ;  /* 0x000000121a00780c */ /* 0x000fe20003f66270 */
[-C--:B------:R-:W-:Y:S01]  /*4a10*/  FMUL R68, R68, R14.reuse ;  /* 0x0000000e44447220 */ /* 0x080fe20000400000 */
[----:B------:R-:W-:Y:S01]  /*4a20*/  F2FP.SATFINITE.E5M2.F32.PACK_AB_MERGE_C R75, RZ, R75, RZ ;  /* 0x0000004bff4b723e */ /* 0x000fe200048060ff */
[----:B------:R1:W-:Y:S01]  /*4a30*/  @!P5 STG.E.U8 desc[UR20][R16.64+0x9], R25 ;  /* 0x000009191000d986 */ /* 0x0003e2000c101114 */
[C---:B------:R-:W-:Y:S01]  /*4a40*/  ISETP.LT.OR P5, PT, R6.reuse, 0x1, !P3 ;  /* 0x000000010600780c */ /* 0x040fe20005fa1670 */
[-C--:B------:R-:W-:Y:S01]  /*4a50*/  FMUL R67, R67, R14.reuse ;  /* 0x0000000e43437220 */ /* 0x080fe20000400000 */
[C---:B------:R-:W-:Y:S01]  /*4a60*/  ISETP.LT.OR P3, PT, R6.reuse, 0x9, !P3 ;  /* 0x000000090600780c */ /* 0x040fe20005f61670 */
[----:B------:R-:W-:Y:S01]  /*4a70*/  @!P1 STG.E.U8 desc[UR20][R18.64+0x8], R79 ;  /* 0x0000084f12009986 */ /* 0x000fe2000c101114 */
[----:B------:R-:W-:Y:S01]  /*4a80*/  ISETP.LT.OR P1, PT, R6, 0x1, !P0 ;  /* 0x000000010600780c */ /* 0x000fe20004721670 */
[----:B------:R-:W-:Y:S01]  /*4a90*/  FMUL R66, R66, R14 ;  /* 0x0000000e42427220 */ /* 0x000fe20000400000 */
[----:B0-----:R-:W-:Y:S01]  /*4aa0*/  F2FP.SATFINITE.E5M2.F32.PACK_AB_MERGE_C R5, RZ, R76, RZ ;  /* 0x0000004cff05723e */ /* 0x001fe200048060ff */
[----:B------:R-:W-:Y:S01]  /*4ab0*/  @!P2 STG.E.U8 desc[UR20][R18.64+0x9], R27 ;  /* 0x0000091b1200a986 */ /* 0x000fe2000c101114 */
[----:B------:R-:W-:Y:S01]  /*4ac0*/  ISETP.GE.AND P2, PT, R26, 0x19, PT ;  /* 0x000000191a00780c */ /* 0x000fe20003f46270 */
[-C--:B------:R-:W-:Y:S01]  /*4ad0*/  FMUL R65, R65, R14.reuse ;  /* 0x0000000e41417220 */ /* 0x080fe20000400000 */
[----:B------:R-:W-:Y:S01]  /*4ae0*/  ISETP.LT.OR P0, PT, R6, 0x9, !P0 ;  /* 0x000000090600780c */ /* 0x000fe20004701670 */
[----:B------:R-:W-:Y:S01]  /*4af0*/  FMUL R64, R64, R14 ;  /* 0x0000000e40407220 */ /* 0x000fe20000400000 */
[----:B------:R-:W-:Y:S01]  /*4b00*/  ISETP.LT.OR P6, PT, R6, 0x1, !P2 ;  /* 0x000000010600780c */ /* 0x000fe200057c1670 */
[----:B------:R0:W-:Y:S01]  /*4b10*/  @!P5 STG.E.U8 desc[UR20][R16.64+0x11], R5 ;  /* 0x000011051000d986 */ /* 0x0001e2000c101114 */
[----:B-1----:R-:W-:Y:S01]  /*4b20*/  F2FP.SATFINITE.E5M2.F32.PACK_AB_MERGE_C R25, RZ, R74, RZ ;  /* 0x0000004aff19723e */ /* 0x002fe200048060ff */
[-C--:B------:R-:W-:Y:S01]  /*4b30*/  FMUL R62, R62, R14.reuse ;  /* 0x0000000e3e3e7220 */ /* 0x080fe20000400000 */
[----:B------:R-:W-:Y:S01]  /*4b40*/  F2FP.SATFINITE.E5M2.F32.PACK_AB_MERGE_C R73, RZ, R73, RZ ;  /* 0x00000049ff49723e */ /* 0x000fe200048060ff */
[----:B------:R-:W-:Y:S01]  /*4b50*/  @!P1 STG.E.U8 desc[UR20][R16.64+0x10], R77 ;  /* 0x0000104d10009986 */ /* 0x000fe2000c101114 */
[----:B------:R-:W-:Y:S01]  /*4b60*/  ISETP.GE.AND P1, PT, R26, 0x1a, PT ;  /* 0x0000001a1a00780c */ /* 0x000fe20003f26270 */
[-C--:B------:R-:W-:Y:S01]  /*4b70*/  FMUL R63, R63, R14.reuse ;  /* 0x0000000e3f3f7220 */ /* 0x080fe20000400000 */
[C---:B------:R-:W-:Y:S01]  /*4b80*/  ISETP.LT.OR P2, PT, R6.reuse, 0x9, !P2 ;  /* 0x000000090600780c */ /* 0x040fe20005741670 */
[----:B------:R1:W-:Y:S01]  /*4b90*/  @!P3 STG.E.U8 desc[UR20][R18.64+0x11], R25 ;  /* 0x000011191200b986 */ /* 0x0003e2000c101114 */
[C---:B------:R-:W-:Y:S01]  /*4ba0*/  ISETP.LT.OR P5, PT, R6.reuse, 0x1, !P1 ;  /* 0x000000010600780c */ /* 0x040fe20004fa1670 */
[----:B------:R-:W-:Y:S01]  /*4bb0*/  FMUL R61, R61, R14 ;  /* 0x0000000e3d3d7220 */ /* 0x000fe20000400000 */
[----:B------:R-:W-:Y:S01]  /*4bc0*/  ISETP.LT.OR P3, PT, R6, 0x9, !P1 ;  /* 0x000000090600780c */ /* 0x000fe20004f61670 */
[----:B------:R-:W-:Y:S01]  /*4bd0*/  @!P0 STG.E.U8 desc[UR20][R18.64+0x10], R75 ;  /* 0x0000104b12008986 */ /* 0x000fe2000c101114 */
[----:B0-----:R-:W-:Y:S01]  /*4be0*/  F2FP.SATFINITE.E5M2.F32.PACK_AB_MERGE_C R5, RZ, R72, RZ ;  /* 0x00000048ff05723e */ /* 0x001fe200048060ff */
[-C--:B------:R-:W-:Y:S01]  /*4bf0*/  FMUL R60, R60, R14.reuse ;  /* 0x0000000e3c3c7220 */ /* 0x080fe20000400000 */
[C---:B------:R-:W-:Y:S01]  /*4c00*/  ISETP.GE.AND P0, PT, R26.reuse, 0x21, PT ;  /* 0x000000211a00780c */ /* 0x040fe20003f06270 */
[----:B------:R-:W-:Y:S01]  /*4c10*/  @!P6 STG.E.U8 desc[UR20][R16.64+0x18], R73 ;  /* 0x000018491000e986 */ /* 0x000fe2000c101114 */
[----:B------:R-:W-:Y:S01]  /*4c20*/  ISETP.GE.AND P1, PT, R26, 0x22, PT ;  /* 0x000000221a00780c */ /* 0x000fe20003f26270 */
[-C--:B------:R-:W-:Y:S01]  /*4c30*/  FMUL R59, R59, R14.reuse ;  /* 0x0000000e3b3b7220 */ /* 0x080fe20000400000 */
[----:B------:R-:W-:Y:S01]  /*4c40*/  ISETP.LT.OR P6, PT, R6, 0x1, !P0 ;  /* 0x000000010600780c */ /* 0x000fe200047c1670 */
[----:B------:R-:W-:Y:S01]  /*4c50*/  FMUL R58, R58, R14 ;  /* 0x0000000e3a3a7220 */ /* 0x000fe20000400000 */
[----:B-1----:R-:W-:Y:S01]  /*4c60*/  F2FP.SATFINITE.E5M2.F32.PACK_AB_MERGE_C R25, RZ, R70, RZ ;  /* 0x00000046ff19723e */ /* 0x002fe200048060ff */
[----:B------:R0:W-:Y:S01]  /*4c70*/  @!P5 STG.E.U8 desc[UR20][R16.64+0x19], R5 ;  /* 0x000019051000d986 */ /* 0x0001e2000c101114 */
[----:B------:R-:W-:Y:S01]  /*4c80*/  ISETP.LT.OR P5, PT, R6, 0x1, !P1 ;  /* 0x000000010600780c */ /* 0x000fe20004fa1670 */
[-C--:B------:R-:W-:Y:S01]  /*4c90*/  FMUL R57, R57, R14.reuse ;  /* 0x0000000e39397220 */ /* 0x080fe20000400000 */
[----:B------:R-:W-:Y:S01]  /*4ca0*/  F2FP.SATFINITE.E5M2.F32.PACK_AB_MERGE_C R71, RZ, R71, RZ ;  /* 0x00000047ff47723e */ /* 0x000fe200048060ff */
[----:B------:R1:W-:Y:S01]  /*4cb0*/  @!P3 STG.E.U8 desc[UR20][R18.64+0x19], R25 ;  /* 0x000019191200b986 */ /* 0x0003e2000c101114 */
[----:B------:R-:W-:Y:S01]  /*4cc0*/  F2FP.SATFINITE.E5M2.F32.PACK_AB_MERGE_C R69, RZ, R69, RZ ;  /* 0x00000045ff45723e */ /* 0x000fe200048060ff */
[----:B------:R-:W-:Y:S01]  /*4cd0*/  FMUL R56, R56, R14 ;  /* 0x0000000e38387220 */ /* 0x000fe20000400000 */
[----:B------:R-:W-:Y:S01]  /*4ce0*/  F2FP.SATFINITE.E5M2.F32.PACK_AB_MERGE_C R27, RZ, R68, RZ ;  /* 0x00000044ff1b723e */ /* 0x000fe200048060ff */
[----:B------:R-:W-:Y:S01]  /*4cf0*/  @!P2 STG.E.U8 desc[UR20][R18.64+0x18], R71 ;  /* 0x000018471200a986 */ /* 0x000fe2000c101114 */
[----:B------:R-:W-:Y:S01]  /*4d00*/  ISETP.LT.OR P3, PT, R6, 0x9, !P1 ;  /* 0x000000090600780c */ /* 0x000fe20004f61670 */
[-C--:B------:R-:W-:Y:S01]  /*4d10*/  FMUL R23, R23, R14.reuse ;  /* 0x0000000e17177220 */ /* 0x080fe20000400000 */
[----:B------:R-:W-:Y:S01]  /*4d20*/  ISETP.GE.AND P2, PT, R26, 0x29, PT ;  /* 0x000000291a00780c */ /* 0x000fe20003f46270 */
[----:B------:R-:W-:Y:S01]  /*4d30*/  @!P6 STG.E.U8 desc[UR20][R16.64+0x20], R69 ;  /* 0x000020451000e986 */ /* 0x000fe2000c101114 */
[----:B------:R-:W-:Y:S01]  /*4d40*/  ISETP.LT.OR P0, PT, R6, 0x9, !P0 ;  /* 0x000000090600780c */ /* 0x000fe20004701670 */
[----:B------:R-:W-:Y:S01]  /*4d50*/  FMUL R22, R22, R14 ;  /* 0x0000000e16167220 */ /* 0x000fe20000400000 */
[----:B------:R-:W-:Y:S01]  /*4d60*/  ISETP.GE.AND P1, PT, R26, 0x2a, PT ;  /* 0x0000002a1a00780c */ /* 0x000fe20003f26270 */
[----:B------:R-:W-:Y:S01]  /*4d70*/  @!P5 STG.E.U8 desc[UR20][R16.64+0x21], R27 ;  /* 0x0000211b1000d986 */ /* 0x000fe2000c101114 */
[----:B------:R-:W-:-:S02]  /*4d80*/  ISETP.LT.OR P6, PT, R6, 0x1, !P2 ;  /* 0x000000010600780c */ /* 0x000fc400057c1670 */
[C---:B------:R-:W-:Y:S02]  /*4d90*/  ISETP.LT.OR P5, PT, R6.reuse, 0x1, !P1 ;  /* 0x000000010600780c */ /* 0x040fe40004fa1670 */
[----:B------:R-:W-:Y:S02]  /*4da0*/  F2FP.SATFINITE.E5M2.F32.PACK_AB_MERGE_C R67, RZ, R67, RZ ;  /* 0x00000043ff43723e */ /* 0x000fe400048060ff */
[----:B0-----:R-:W-:Y:S02]  /*4db0*/  F2FP.SATFINITE.E5M2.F32.PACK_AB_MERGE_C R5, RZ, R66, RZ ;  /* 0x00000042ff05723e */ /* 0x001fe400048060ff */
[----:B------:R-:W-:Y:S01]  /*4dc0*/  F2FP.SATFINITE.E5M2.F32.PACK_AB_MERGE_C R65, RZ, R65, RZ ;  /* 0x00000041ff41723e */ /* 0x000fe200048060ff */
[----:B------:R-:W-:Y:S01]  /*4dd0*/  @!P0 STG.E.U8 desc[UR20][R18.64+0x20], R67 ;  /* 0x0000204312008986 */ /* 0x000fe2000c101114 */
[----:B-1----:R-:W-:Y:S02]  /*4de0*/  F2FP.SATFINITE.E5M2.F32.PACK_AB_MERGE_C R25, RZ, R64, RZ ;  /* 0x00000040ff19723e */ /* 0x002fe400048060ff */
[C---:B------:R-:W-:Y:S01]  /*4df0*/  ISETP.LT.OR P1, PT, R6.reuse, 0x9, !P1 ;  /* 0x000000090600780c */ /* 0x040fe20004f21670 */
[----:B------:R0:W-:Y:S01]  /*4e00*/  @!P3 STG.E.U8 desc[UR20][R18.64+0x21], R5 ;  /* 0x000021051200b986 */ /* 0x0001e2000c101114 */
[----:B------:R-:W-:-:S02]  /*4e10*/  ISETP.LT.OR P2, PT, R6, 0x9, !P2 ;  /* 0x000000090600780c */ /* 0x000fc40005741670 */
[C---:B------:R-:W-:Y:S01]  /*4e20*/  ISETP.GE.AND P3, PT, R26.reuse, 0x31, PT ;  /* 0x000000311a00780c */ /* 0x040fe20003f66270 */
[----:B------:R-:W-:Y:S01]  /*4e30*/  @!P6 STG.E.U8 desc[UR20][R16.64+0x28], R65 ;  /* 0x000028411000e986 */ /* 0x000fe2000c101114 */
[----:B------:R-:W-:Y:S02]  /*4e40*/  ISETP.GE.AND P0, PT, R26, 0x32, PT ;  /* 0x000000321a00780c */ /* 0x000fe40003f06270 */
[----:B------:R-:W-:Y:S01]  /*4e50*/  F2FP.SATFINITE.E5M2.F32.PACK_AB_MERGE_C R63, RZ, R63, RZ ;  /* 0x0000003fff3f723e */ /* 0x000fe200048060ff */
[----:B------:R1:W-:Y:S01]  /*4e60*/  @!P5 STG.E.U8 desc[UR20][R16.64+0x29], R25 ;  /* 0x000029191000d986 */ /* 0x0003e2000c101114 */
[C---:B------:R-:W-:Y:S02]  /*4e70*/  ISETP.LT.OR P5, PT, R6.reuse, 0x1, !P3 ;  /* 0x000000010600780c */ /* 0x040fe40005fa1670 */
[----:B------:R-:W-:Y:S02]  /*4e80*/  ISETP.LT.OR P6, PT, R6, 0x1, !P0 ;  /* 0x000000010600780c */ /* 0x000fe400047c1670 */
[----:B0-----:R-:W-:Y:S01]  /*4e90*/  F2FP.SATFINITE.E5M2.F32.PACK_AB_MERGE_C R5, RZ, R62, RZ ;  /* 0x0000003eff05723e */ /* 0x001fe200048060ff */
[----:B------:R-:W-:Y:S01]  /*4ea0*/  @!P2 STG.E.U8 desc[UR20][R18.64+0x28], R63 ;  /* 0x0000283f1200a986 */ /* 0x000fe2000c101114 */
[----:B------:R-:W-:-:S02]  /*4eb0*/  F2FP.SATFINITE.E5M2.F32.PACK_AB_MERGE_C R61, RZ, R61, RZ ;  /* 0x0000003dff3d723e */ /* 0x000fc400048060ff */
[----:B------:R-:W-:Y:S01]  /*4ec0*/  ISETP.GE.AND P2, PT, R26, 0x3a, PT ;  /* 0x0000003a1a00780c */ /* 0x000fe20003f46270 */
[----:B------:R0:W-:Y:S01]  /*4ed0*/  @!P1 STG.E.U8 desc[UR20][R18.64+0x29], R5 ;  /* 0x0000290512009986 */ /* 0x0001e2000c101114 */
[----:B------:R-:W-:Y:S02]  /*4ee0*/  ISETP.LT.OR P1, PT, R6, 0x9, !P3 ;  /* 0x000000090600780c */ /* 0x000fe40005f21670 */
[----:B-1----:R-:W-:Y:S01]  /*4ef0*/  F2FP.SATFINITE.E5M2.F32.PACK_AB_MERGE_C R25, RZ, R60, RZ ;  /* 0x0000003cff19723e */ /* 0x002fe200048060ff */
[----:B------:R-:W-:Y:S01]  /*4f00*/  @!P5 STG.E.U8 desc[UR20][R16.64+0x30], R61 ;  /* 0x0000303d1000d986 */ /* 0x000fe2000c101114 */
[----:B------:R-:W-:Y:S02]  /*4f10*/  ISETP.GE.AND P3, PT, R26, 0x39, PT ;  /* 0x000000391a00780c */ /* 0x000fe40003f66270 */
[C---:B------:R-:W-:Y:S01]  /*4f20*/  ISETP.LT.OR P0, PT, R6.reuse, 0x9, !P0 ;  /* 0x000000090600780c */ /* 0x040fe20004701670 */
[----:B------:R1:W-:Y:S01]  /*4f30*/  @!P6 STG.E.U8 desc[UR20][R16.64+0x31], R25 ;  /* 0x000031191000e986 */ /* 0x0003e2000c101114 */
[----:B------:R-:W-:-:S02]  /*4f40*/  ISETP.LT.OR P5, PT, R6, 0x1, !P3 ;  /* 0x000000010600780c */ /* 0x000fc40005fa1670 */
[C---:B------:R-:W-:Y:S02]  /*4f50*/  ISETP.LT.OR P6, PT, R6.reuse, 0x1, !P2 ;  /* 0x000000010600780c */ /* 0x040fe400057c1670 */
[C---:B------:R-:W-:Y:S02]  /*4f60*/  ISETP.LT.OR P3, PT, R6.reuse, 0x9, !P3 ;  /* 0x000000090600780c */ /* 0x040fe40005f61670 */
[----:B------:R-:W-:Y:S02]  /*4f70*/  ISETP.LT.OR P2, PT, R6, 0x9, !P2 ;  /* 0x000000090600780c */ /* 0x000fe40005741670 */
[----:B------:R-:W-:Y:S02]  /*4f80*/  F2FP.SATFINITE.E5M2.F32.PACK_AB_MERGE_C R59, RZ, R59, RZ ;  /* 0x0000003bff3b723e */ /* 0x000fe400048060ff */
[----:B0-----:R-:W-:Y:S02]  /*4f90*/  F2FP.SATFINITE.E5M2.F32.PACK_AB_MERGE_C R5, RZ, R58, RZ ;  /* 0x0000003aff05723e */ /* 0x001fe400048060ff */
[----:B------:R-:W-:Y:S01]  /*4fa0*/  F2FP.SATFINITE.E5M2.F32.PACK_AB_MERGE_C R57, RZ, R57, RZ ;  /* 0x00000039ff39723e */ /* 0x000fe200048060ff */
[----:B------:R0:W-:Y:S01]  /*4fb0*/  @!P1 STG.E.U8 desc[UR20][R18.64+0x30], R59 ;  /* 0x0000303b12009986 */ /* 0x0001e2000c101114 */
[----:B-1----:R-:W-:-:S02]  /*4fc0*/  F2FP.SATFINITE.E5M2.F32.PACK_AB_MERGE_C R25, RZ, R56, RZ ;  /* 0x00000038ff19723e */ /* 0x002fc400048060ff */
[----:B------:R-:W-:Y:S01]  /*4fd0*/  F2FP.SATFINITE.E5M2.F32.PACK_AB_MERGE_C R23, RZ, R23, RZ ;  /* 0x00000017ff17723e */ /* 0x000fe200048060ff */
[----:B------:R0:W-:Y:S01]  /*4fe0*/  @!P0 STG.E.U8 desc[UR20][R18.64+0x31], R5 ;  /* 0x0000310512008986 */ /* 0x0001e2000c101114 */
[----:B------:R-:W-:-:S03]  /*4ff0*/  F2FP.SATFINITE.E5M2.F32.PACK_AB_MERGE_C R27, RZ, R22, RZ ;  /* 0x00000016ff1b723e */ /* 0x000fc600048060ff */
[----:B------:R0:W-:Y:S04]  /*5000*/  @!P5 STG.E.U8 desc[UR20][R16.64+0x38], R57 ;  /* 0x000038391000d986 */ /* 0x0001e8000c101114 */
[----:B------:R0:W-:Y:S04]  /*5010*/  @!P6 STG.E.U8 desc[UR20][R16.64+0x39], R25 ;  /* 0x000039191000e986 */ /* 0x0001e8000c101114 */
[----:B------:R0:W-:Y:S04]  /*5020*/  @!P3 STG.E.U8 desc[UR20][R18.64+0x38], R23 ;  /* 0x000038171200b986 */ /* 0x0001e8000c101114 */
[----:B------:R0:W-:Y:S02]  /*5030*/  @!P2 STG.E.U8 desc[UR20][R18.64+0x39], R27 ;  /* 0x0000391b1200a986 */ /* 0x0001e4000c101114 */
.L_x_105:
[----:B------:R-:W-:Y:S05]  /*5040*/  BSYNC B0 ;  /* 0x0000000000007941 */ /* 0x000fea0003800000 */
.L_x_39:
[C---:B------:R-:W-:Y:S01]  /*5050*/  LEA R2, P0, R8.reuse, R2, 0x1 ;  /* 0x0000000208027211 */ /* 0x040fe200078008ff */
[----:B------:R-:W-:Y:S01]  /*5060*/  ULDC.64 UR6, c[0x0][0x650] ;  /* 0x0001940000067ab9 */ /* 0x000fe20000000a00 */
[----:B-----5:R-:W-:Y:S01]  /*5070*/  IMAD.U32 R4, RZ, RZ, UR16 ;  /* 0x00000010ff047e24 */ /* 0x020fe2000f8e00ff */
[----:B0-----:R-:W-:Y:S01]  /*5080*/  PRMT R16, RZ, 0x7610, R16 ;  /* 0x00007610ff107816 */ /* 0x001fe20000000010 */
[----:B------:R-:W-:Y:S01]  /*5090*/  IMAD.MOV.U32 R6, RZ, RZ, -0x1 ;  /* 0xffffffffff067424 */ /* 0x000fe200078e00ff */
[----:B------:R-:W-:Y:S01]  /*50a0*/  LEA.HI.X R3, R8, R3, R0, 0x1, P0 ;  /* 0x0000000308037211 */ /* 0x000fe200000f0c00 */
[----:B------:R0:W-:Y:S01]  /*50b0*/  SYNCS.ARRIVE.TRANS64.A1T0 RZ, [R4+UR23], RZ ;  /* 0x000000ff04ff79a7 */ /* 0x0001e20008100017 */
[----:B------:R-:W-:Y:S01]  /*50c0*/  ISETP.GE.U32.AND P0, PT, R2, UR6, PT ;  /* 0x0000000602007c0c */ /* 0x000fe2000bf06070 */
[----:B------:R-:W-:-:S03]  /*50d0*/  IMAD.MOV.U32 R5, RZ, RZ, -0x1 ;  /* 0xffffffffff057424 */ /* 0x000fc600078e00ff */
[----:B------:R-:W-:Y:S01]  /*50e0*/  ISETP.GE.U32.AND.EX P0, PT, R3, UR7, PT, P0 ;  /* 0x0000000703007c0c */ /* 0x000fe2000bf06100 */
[----:B0-----:R-:W-:-:S12]  /*50f0*/  IMAD.MOV.U32 R4, RZ, RZ, -0x1 ;  /* 0xffffffffff047424 */ /* 0x001fd800078e00ff */
[----:B------:R-:W-:Y:S05]  /*5100*/  @P0 BRA `(.L_x_106) ;  /* 0x0000000400600947 */ /* 0x000fea0003800000 */
[----:B------:R-:W0:Y:S01]  /*5110*/  S2R R28, SR_CTAID.X ;  /* 0x00000000001c7919 */ /* 0x000e220000002500 */
[----:B------:R-:W5:Y:S01]  /*5120*/  LDC.64 R22, c[0x0][0x628] ;  /* 0x00018a00ff167b82 */ /* 0x000f620000000a00 */
[----:B------:R-:W-:Y:S01]  /*5130*/  ULDC UR6, c[0x0][0x150] ;  /* 0x0000540000067ab9 */ /* 0x000fe20000000800 */
[----:B-1----:R-:W-:Y:S01]  /*5140*/  IMAD.MOV.U32 R18, RZ, RZ, R2 ;  /* 0x000000ffff127224 */ /* 0x002fe200078e0002 */
[----:B------:R-:W1:Y:S01]  /*5150*/  S2R R30, SR_CTAID.Y ;  /* 0x00000000001e7919 */ /* 0x000e620000002600 */
[----:B------:R-:W-:-:S04]  /*5160*/  IMAD.MOV.U32 R19, RZ, RZ, R3 ;  /* 0x000000ffff137224 */ /* 0x000fc800078e0003 */
[----:B------:R-:W1:Y:S08]  /*5170*/  LDC R31, c[0x0][0x144] ;  /* 0x00005100ff1f7b82 */ /* 0x000e700000000800 */
[----:B------:R-:W1:Y:S08]  /*5180*/  LDC R6, c[0x0][0x630] ;  /* 0x00018c00ff067b82 */ /* 0x000e700000000800 */
[----:B------:R-:W1:Y:S01]  /*5190*/  LDC.64 R26, c[0x0][0x620] ;  /* 0x00018800ff1a7b82 */ /* 0x000e620000000a00 */
[----:B-----5:R-:W-:-:S04]  /*51a0*/  ISETP.NE.U32.AND P0, PT, R22, RZ, PT ;  /* 0x000000ff1600720c */ /* 0x020fc80003f05070 */
[----:B------:R-:W-:Y:S02]  /*51b0*/  ISETP.NE.AND.EX P0, PT, R23, RZ, PT, P0 ;  /* 0x000000ff1700720c */ /* 0x000fe40003f05300 */
[----:B0-----:R-:W-:-:S05]  /*51c0*/  I2FP.F32.U32 R4, R28 ;  /* 0x0000001c00047245 */ /* 0x001fca0000201000 */
[----:B------:R-:W-:-:S04]  /*51d0*/  FMUL R4, R4, UR6 ;  /* 0x0000000604047c20 */ /* 0x000fc80008400000 */
[----:B------:R0:W0:Y:S02]  /*51e0*/  F2I.U32.TRUNC.NTZ R29, R4 ;  /* 0x00000004001d7305 */ /* 0x000024000020f000 */
[----:B------:R-:W-:Y:S05]  /*51f0*/  @!P0 BRA `(.L_x_107) ;  /* 0x0000000000288947 */ /* 0x000fea0003800000 */
[----:B------:R-:W5:Y:S02]  /*5200*/  LDC R5, c[0x0][0x634] ;  /* 0x00018d00ff057b82 */ /* 0x000f640000000800 */
[----:B-----5:R-:W-:-:S05]  /*5210*/  IADD3 R19, P0, R2, R5, RZ ;  /* 0x0000000502137210 */ /* 0x020fca0007f1e0ff */
[----:B--234-:R-:W-:-:S04]  /*5220*/  IMAD.X R25, RZ, RZ, R3, P0 ;  /* 0x000000ffff197224 */ /* 0x01cfc800000e0603 */
[----:B0-----:R-:W-:-:S04]  /*5230*/  IMAD.WIDE.U32 R4, R25, R22, RZ ;  /* 0x0000001619047225 */ /* 0x001fc800078e00ff */
[----:B------:R-:W-:-:S04]  /*5240*/  IMAD.WIDE.U32 R16, P0, R19, R23, R4 ;  /* 0x0000001713107225 */ /* 0x000fc80007800004 */
[----:B------:R-:W-:-:S04]  /*5250*/  IMAD.WIDE.U32 R4, R19, R22, RZ ;  /* 0x0000001613047225 */ /* 0x000fc800078e00ff */
[----:B------:R-:W-:Y:S01]  /*5260*/  IMAD.X R19, RZ, RZ, RZ, P0 ;  /* 0x000000ffff137224 */ /* 0x000fe200000e06ff */
[----:B------:R-:W-:Y:S01]  /*5270*/  IADD3 RZ, P0, R5, R16, RZ ;  /* 0x0000001005ff7210 */ /* 0x000fe20007f1e0ff */
[----:B------:R-:W-:-:S04]  /*5280*/  IMAD.MOV.U32 R18, RZ, RZ, R17 ;  /* 0x000000ffff127224 */ /* 0x000fc800078e0011 */
[----:B------:R-:W-:-:S08]  /*5290*/  IMAD.WIDE.U32.X R18, R25, R23, R18, P0 ;  /* 0x0000001719127225 */ /* 0x000fd000000e0412 */
.L_x_107:
[-CC-:B-1234-:R-:W-:Y:S01]  /*52a0*/  SHF.R.U64 R24, R18, R6.reuse, R19.reuse ;  /* 0x0000000612187219 */ /* 0x19efe20000001213 */
[----:B------:R-:W1:Y:S01]  /*52b0*/  LDC.64 R34, c[0x0][0x640] ;  /* 0x00019000ff227b82 */ /* 0x000e620000000a00 */
[----:B0-----:R-:W-:Y:S01]  /*52c0*/  SHF.R.U32.HI R4, RZ, R6, R19 ;  /* 0x00000006ff047219 */ /* 0x001fe20000011613 */
[----:B------:R-:W-:Y:S01]  /*52d0*/  IMAD.MOV R29, RZ, RZ, -R29 ;  /* 0x000000ffff1d7224 */ /* 0x000fe200078e0a1d */
[----:B------:R-:W-:Y:S01]  /*52e0*/  IADD3 R17, P0, RZ, -R24, RZ ;  /* 0x80000018ff117210 */ /* 0x000fe20007f1e0ff */
[----:B------:R-:W-:Y:S01]  /*52f0*/  ULDC UR6, c[0x0][0x154] ;  /* 0x0000550000067ab9 */ /* 0x000fe20000000800 */
[----:B------:R-:W-:Y:S02]  /*5300*/  IMAD.MOV.U32 R19, RZ, RZ, 0x1 ;  /* 0x00000001ff137424 */ /* 0x000fe400078e00ff */
[----:B------:R-:W-:Y:S01]  /*5310*/  IMAD R29, R31, R29, R28 ;  /* 0x0000001d1f1d7224 */ /* 0x000fe200078e021c */
[----:B------:R-:W0:Y:S01]  /*5320*/  LDC R16, c[0x0][0x618] ;  /* 0x00018600ff107b82 */ /* 0x000e220000000800 */
[----:B------:R-:W-:-:S04]  /*5330*/  IMAD.X R5, RZ, RZ, ~R4, P0 ;  /* 0x000000ffff057224 */ /* 0x000fc800000e0e04 */
[-C--:B------:R-:W-:Y:S02]  /*5340*/  IMAD R6, R5, R26.reuse, RZ ;  /* 0x0000001a05067224 */ /* 0x080fe400078e02ff */
[C---:B------:R-:W-:Y:S01]  /*5350*/  IMAD.WIDE.U32 R4, R17.reuse, R26, R2 ;  /* 0x0000001a11047225 */ /* 0x040fe200078e0002 */
[----:B------:R-:W2:Y:S03]  /*5360*/  LDC R18, c[0x0][0x608] ;  /* 0x00018200ff127b82 */ /* 0x000ea60000000800 */
[----:B------:R-:W-:Y:S01]  /*5370*/  IMAD R17, R17, R27, R6 ;  /* 0x0000001b11117224 */ /* 0x000fe200078e0206 */
[----:B------:R-:W-:-:S03]  /*5380*/  I2FP.F32.U32 R6, R30 ;  /* 0x0000001e00067245 */ /* 0x000fc60000201000 */
[----:B------:R-:W-:Y:S01]  /*5390*/  IMAD.IADD R5, R5, 0x1, R17 ;  /* 0x0000000105057824 */ /* 0x000fe200078e0211 */
[----:B------:R-:W3:Y:S01]  /*53a0*/  LDC R32, c[0x0][0x658] ;  /* 0x00019600ff207b82 */ /* 0x000ee20000000800 */
[----:B-1----:R-:W-:Y:S01]  /*53b0*/  ISETP.NE.U32.AND P0, PT, R34, RZ, PT ;  /* 0x000000ff2200720c */ /* 0x002fe20003f05070 */
[----:B------:R-:W-:-:S03]  /*53c0*/  IMAD.MOV.U32 R17, RZ, RZ, -0x1 ;  /* 0xffffffffff117424 */ /* 0x000fc600078e00ff */
[----:B------:R-:W-:-:S03]  /*53d0*/  ISETP.NE.AND.EX P0, PT, R35, RZ, PT, P0 ;  /* 0x000000ff2300720c */ /* 0x000fc60003f05300 */
[----:B------:R-:W1:Y:S01]  /*53e0*/  LDC R27, c[0x0][0x148] ;  /* 0x00005200ff1b7b82 */ /* 0x000e620000000800 */
[-CC-:B0-----:R-:W-:Y:S02]  /*53f0*/  SHF.R.U64 R22, R4, R16.reuse, R5.reuse ;  /* 0x0000001004167219 */ /* 0x181fe40000001205 */
[----:B------:R-:W-:Y:S01]  /*5400*/  SHF.R.U32.HI R5, RZ, R16, R5 ;  /* 0x00000010ff057219 */ /* 0x000fe20000011605 */
[----:B------:R-:W-:-:S04]  /*5410*/  FMUL R16, R6, UR6 ;  /* 0x0000000606107c20 */ /* 0x000fc80008400000 */
[----:B------:R-:W0:Y:S01]  /*5420*/  LDC R28, c[0x0][0x600] ;  /* 0x00018000ff1c7b82 */ /* 0x000e220000000800 */
[----:B------:R4:W0:Y:S01]  /*5430*/  F2I.U32.TRUNC.NTZ R25, R16 ;  /* 0x0000001000197305 */ /* 0x000822000020f000 */
[-CC-:B--2---:R-:W-:Y:S02]  /*5440*/  SHF.R.U64 R6, R22, R18.reuse, R5.reuse ;  /* 0x0000001216067219 */ /* 0x184fe40000001205 */
[----:B------:R-:W-:-:S04]  /*5450*/  SHF.R.U32.HI R5, RZ, R18, R5 ;  /* 0x00000012ff057219 */ /* 0x000fc80000011605 */
[----:B------:R-:W2:Y:S01]  /*5460*/  LDC R33, c[0x0][0x648] ;  /* 0x00019200ff217b82 */ /* 0x000ea20000000800 */
[-CC-:B---3--:R-:W-:Y:S02]  /*5470*/  SHF.R.U64 R26, R6, R32.reuse, R5.reuse ;  /* 0x00000020061a7219 */ /* 0x188fe40000001205 */
[-C--:B------:R-:W-:Y:S02]  /*5480*/  SHF.L.U32 R17, R17, R32.reuse, RZ ;  /* 0x0000002011117219 */ /* 0x080fe400000006ff */
[-C--:B------:R-:W-:Y:S01]  /*5490*/  SHF.R.U32.HI R5, RZ, R32.reuse, R5 ;  /* 0x00000020ff057219 */ /* 0x080fe20000011605 */
[----:B------:R-:W-:Y:S01]  /*54a0*/  IMAD.MOV.U32 R4, RZ, RZ, R26 ;  /* 0x000000ffff047224 */ /* 0x000fe200078e001a */
[----:B------:R-:W-:Y:S01]  /*54b0*/  SHF.L.U32 R32, R19, R32, RZ ;  /* 0x0000002013207219 */ /* 0x000fe200000006ff */
[----:B------:R-:W3:Y:S01]  /*54c0*/  LDC R36, c[0x0][0x638] ;  /* 0x00018e00ff247b82 */ /* 0x000ee20000000800 */
[----:B------:R-:W-:-:S07]  /*54d0*/  LOP3.LUT R31, RZ, R17, RZ, 0x33, !PT ;  /* 0x00000011ff1f7212 */ /* 0x000fce00078e33ff */
[----:B------:R-:W0:Y:S01]  /*54e0*/  LDC R37, c[0x0][0x610] ;  /* 0x00018400ff257b82 */ /* 0x000e220000000800 */
[----:B----4-:R-:W-:Y:S05]  /*54f0*/  @!P0 BRA `(.L_x_108) ;  /* 0x0000000000288947 */ /* 0x010fea0003800000 */
[----:B------:R-:W4:Y:S02]  /*5500*/  LDC R19, c[0x0][0x64c] ;  /* 0x00019300ff137b82 */ /* 0x000f240000000800 */
[----:B----4-:R-:W-:-:S05]  /*5510*/  IADD3 R19, P0, R26, R19, RZ ;  /* 0x000000131a137210 */ /* 0x010fca0007f1e0ff */
        /* <DEDUP_REMOVED lines=8> */
.L_x_108:
[----:B--2---:R-:W-:Y:S01]  /*55a0*/  SHF.R.U64 R4, R4, R33, R5 ;  /* 0x0000002104047219 */ /* 0x004fe20000001205 */
[----:B0-----:R-:W-:Y:S01]  /*55b0*/  VIADD R19, R28, 0xffffffff ;  /* 0xffffffff1c137836 */ /* 0x001fe20000000000 */
[----:B------:R-:W-:Y:S01]  /*55c0*/  LOP3.LUT R17, R6, R31, RZ, 0xc0, !PT ;  /* 0x0000001f06117212 */ /* 0x000fe200078ec0ff */
[----:B------:R-:W-:Y:S02]  /*55d0*/  IMAD.MOV R25, RZ, RZ, -R25 ;  /* 0x000000ffff197224 */ /* 0x000fe400078e0a19 */
[----:B------:R-:W-:Y:S02]  /*55e0*/  IMAD.MOV R5, RZ, RZ, -R4 ;  /* 0x000000ffff057224 */ /* 0x000fe400078e0a04 */
[----:B------:R-:W-:Y:S01]  /*55f0*/  IMAD R6, R32, R4, R17 ;  /* 0x0000000420067224 */ /* 0x000fe200078e0211 */
[----:B------:R-:W-:Y:S01]  /*5600*/  LOP3.LUT R17, R22, R19, RZ, 0xc0, !PT ;  /* 0x0000001316117212 */ /* 0x000fe200078ec0ff */
[----:B-1----:R-:W-:Y:S02]  /*5610*/  @P4 IMAD R29, R27, R25, R30 ;  /* 0x000000191b1d4224 */ /* 0x002fe400078e021e */
[----:B---3--:R-:W-:-:S02]  /*5620*/  IMAD R4, R5, R36, R26 ;  /* 0x0000002405047224 */ /* 0x008fc400078e021a */
[----:B------:R-:W-:Y:S02]  /*5630*/  IMAD R6, R6, R37, R29 ;  /* 0x0000002506067224 */ /* 0x000fe400078e021d */
[----:B------:R-:W-:Y:S02]  /*5640*/  IMAD R5, R4, R28, R17 ;  /* 0x0000001c04057224 */ /* 0x000fe400078e0211 */
[----:B------:R-:W-:-:S03]  /*5650*/  IMAD.MOV.U32 R16, RZ, RZ, 0x1 ;  /* 0x00000001ff107424 */ /* 0x000fc600078e00ff */
[----:B------:R-:W-:Y:S02]  /*5660*/  SEL R4, R5, R6, !P4 ;  /* 0x0000000605047207 */ /* 0x000fe40006000000 */
[----:B------:R-:W-:Y:S01]  /*5670*/  SEL R6, R6, R5, !P4 ;  /* 0x0000000506067207 */ /* 0x000fe20006000000 */
[----:B------:R-:W-:-:S07]  /*5680*/  IMAD.MOV.U32 R5, RZ, RZ, R24 ;  /* 0x000000ffff057224 */ /* 0x000fce00078e0018 */
.L_x_106:
[----:B------:R-:W-:Y:S02]  /*5690*/  LOP3.LUT P0, RZ, R16, 0xff, RZ, 0xc0, !PT ;  /* 0x000000ff10ff7812 */ /* 0x000fe4000780c0ff */
[----:B------:R-:W-:-:S11]  /*56a0*/  LOP3.LUT R87, R87, 0x1, RZ, 0x3c, !PT ;  /* 0x0000000157577812 */ /* 0x000fd600078e3cff */
[----:B------:R-:W-:Y:S05]  /*56b0*/  @P0 BRA `(.L_x_109) ;  /* 0xffffffc000000947 */ /* 0x000fea000383ffff */
[----:B------:R-:W-:Y:S05]  /*56c0*/  EXIT ;  /* 0x000000000000794d */ /* 0x000fea0003800000 */
.L_x_17:
[----:B------:R-:W-:-:S08]  /*56d0*/  ISETP.NE.AND P0, PT, R18, RZ, PT ;  /* 0x000000ff1200720c */ /* 0x000fd00003f05270 */
[----:B--23-5:R-:W0:-:S00]  /*56e0*/  USETMAXREG.DEALLOC.CTAPOOL 0x28 ;  /* 0x00000028000079c8 */ /* 0x02ce0000080e0500 */
[----:B------:R-:W-:Y:S05]  /*56f0*/  @P0 EXIT ;  /* 0x000000000000094d */ /* 0x000fea0003800000 */
[----:B0-----:R-:W-:Y:S01]  /*5700*/  LOP3.LUT P0, RZ, R20, 0xff, RZ, 0xc0, !PT ;  /* 0x000000ff14ff7812 */ /* 0x001fe2000780c0ff */
[----:B------:R-:W-:Y:S02]  /*5710*/  IMAD.MOV.U32 R12, RZ, RZ, 0x1 ;  /* 0x00000001ff0c7424 */ /* 0x000fe400078e00ff */
[----:B------:R-:W-:-:S10]  /*5720*/  IMAD.MOV.U32 R15, RZ, RZ, RZ ;  /* 0x000000ffff0f7224 */ /* 0x000fd400078e00ff */
[----:B------:R-:W-:Y:S05]  /*5730*/  @!P0 BRA `(.L_x_110) ;  /* 0x0000000c001c8947 */ /* 0x000fea0003800000 */
[----:B------:R-:W0:Y:S01]  /*5740*/  S2UR UR15, SR_CgaCtaId ;  /* 0x00000000000f79c3 */ /* 0x000e220000008800 */
[----:B------:R-:W-:Y:S01]  /*5750*/  LOP3.LUT P0, RZ, R11, 0x1f, RZ, 0xc0, !PT ;  /* 0x0000001f0bff7812 */ /* 0x000fe2000780c0ff */
[----:B------:R-:W-:Y:S01]  /*5760*/  ULDC UR6, c[0x0][0x658] ;  /* 0x0001960000067ab9 */ /* 0x000fe20000000800 */
[----:B------:R-:W-:Y:S01]  /*5770*/  UMOV UR7, 0xffffffff ;  /* 0xffffffff00077882 */ /* 0x000fe20000000000 */
[----:B------:R-:W-:Y:S01]  /*5780*/  BSSY B0, `(.L_x_110) ;  /* 0x00000c2000007945 */ /* 0x000fe20003800000 */
[----:B------:R-:W-:Y:S01]  /*5790*/  USHF.L.U32 UR7, UR7, UR6, URZ ;  /* 0x0000000607077299 */ /* 0x000fe2000800063f */
[C---:B------:R-:W-:Y:S01]  /*57a0*/  ISETP.NE.AND P2, PT, R10.reuse, RZ, PT ;  /* 0x000000ff0a00720c */ /* 0x040fe20003f45270 */
[----:B------:R-:W-:Y:S01]  /*57b0*/  IMAD.MOV.U32 R14, RZ, RZ, 0x1 ;  /* 0x00000001ff0e7424 */ /* 0x000fe200078e00ff */
[----:B------:R-:W-:Y:S01]  /*57c0*/  ISETP.NE.OR P0, PT, R10, RZ, !P0 ;  /* 0x000000ff0a00720c */ /* 0x000fe20004705670 */
[----:B------:R-:W-:Y:S01]  /*57d0*/  IMAD.MOV.U32 R12, RZ, RZ, 0x1 ;  /* 0x00000001ff0c7424 */ /* 0x000fe200078e00ff */
[----:B------:R-:W-:Y:S01]  /*57e0*/  LOP3.LUT R13, R7, 0x2, RZ, 0xfc, !PT ;  /* 0x00000002070d7812 */ /* 0x000fe200078efcff */
[----:B------:R-:W-:Y:S01]  /*57f0*/  IMAD.MOV.U32 R15, RZ, RZ, RZ ;  /* 0x000000ffff0f7224 */ /* 0x000fe200078e00ff */
[----:B------:R-:W-:Y:S01]  /*5800*/  ULDC UR5, c[0x0][0x600] ;  /* 0x0001800000057ab9 */ /* 0x000fe20000000800 */
[----:B------:R-:W-:Y:S01]  /*5810*/  UMOV UR8, 0x1 ;  /* 0x0000000100087882 */ /* 0x000fe20000000000 */
[----:B------:R-:W-:-:S02]  /*5820*/  UIADD3 UR24, UR13, 0x1, URZ ;  /* 0x000000010d187890 */ /* 0x000fc4000fffe03f */
[----:B------:R-:W-:Y:S02]  /*5830*/  UIADD3 UR18, UR5, -0x1, URZ ;  /* 0xffffffff05127890 */ /* 0x000fe4000fffe03f */
[----:B------:R-:W-:Y:S02]  /*5840*/  USHF.L.U32 UR20, UR8, UR6, URZ ;  /* 0x0000000608147299 */ /* 0x000fe4000800063f */
[----:B------:R-:W-:Y:S01]  /*5850*/  ULOP3.LUT UR19, URZ, UR7, URZ, 0x33, !UPT ;  /* 0x000000073f137292 */ /* 0x000fe2000f8e333f */
[----:B------:R-:W-:Y:S01]  /*5860*/  ULDC.64 UR22, c[0x0][0x198] ;  /* 0x0000660000167ab9 */ /* 0x000fe20000000a00 */
[----:B0-----:R-:W-:Y:S02]  /*5870*/  USHF.L.U32 UR4, UR15, 0x5, URZ ;  /* 0x000000050f047899 */ /* 0x001fe4000800063f */
[----:B------:R-:W-:Y:S02]  /*5880*/  USHF.L.U32 UR15, UR15, 0xa, URZ ;  /* 0x0000000a0f0f7899 */ /* 0x000fe4000800063f */
[----:B------:R-:W-:-:S12]  /*5890*/  ULOP3.LUT UR14, UR4, 0x20, URZ, 0xc0, !UPT ;  /* 0x00000020040e7892 */ /* 0x000fd8000f8ec03f */
.L_x_122:
[----:B------:R-:W-:-:S03]  /*58a0*/  UMOV UR4, 0xffffffff ;  /* 0xffffffff00047882 */ /* 0x000fc60000000000 */
[----:B------:R-:W-:Y:S05]  /*58b0*/  BRA.DIV UR4, `(.L_x_111) ;  /* 0x0000001204007947 */ /* 0x000fea000b800000 */
[----:B------:R-:W-:-:S13]  /*58c0*/  ELECT P1, URZ, PT ;  /* 0x00000000003f782f */ /* 0x000fda0003820000 */
.L_x_136:
[----:B------:R-:W0:Y:S01]  /*58d0*/  LDC R10, c[0x0][0x28c] ;  /* 0x0000a300ff0a7b82 */ /* 0x000e220000000800 */
[----:B------:R-:W-:Y:S01]  /*58e0*/  BSSY B1, `(.L_x_112) ;  /* 0x0000038000017945 */ /* 0x000fe20003800000 */
[----:B0-----:R-:W-:-:S13]  /*58f0*/  ISETP.LT.OR P1, PT, R10, 0x1, !P1 ;  /* 0x000000010a00780c */ /* 0x001fda0004f21670 */
[----:B------:R-:W-:Y:S05]  /*5900*/  @P1 BRA `(.L_x_113) ;  /* 0x0000000000d41947 */ /* 0x000fea0003800000 */
[----:B------:R-:W-:Y:S01]  /*5910*/  LEA R16, R4, UR14, 0x6 ;  /* 0x0000000e04107c11 */ /* 0x000fe2000f8e30ff */
[----:B------:R-:W-:Y:S02]  /*5920*/  IMAD.SHL.U32 R17, R6, 0x40, RZ ;  /* 0x0000004006117824 */ /* 0x000fe400078e00ff */
[----:B------:R-:W-:Y:S02]  /*5930*/  IMAD.MOV.U32 R18, RZ, RZ, RZ ;  /* 0x000000ffff127224 */ /* 0x000fe400078e00ff */
[----:B------:R-:W-:Y:S02]  /*5940*/  IMAD.U32 R20, RZ, RZ, UR24 ;  /* 0x00000018ff147e24 */ /* 0x000fe4000f8e00ff */
[----:B------:R-:W-:Y:S02]  /*5950*/  IMAD.MOV.U32 R4, RZ, RZ, R12 ;  /* 0x000000ffff047224 */ /* 0x000fe400078e000c */
[----:B------:R-:W-:-:S07]  /*5960*/  IMAD.MOV.U32 R6, RZ, RZ, R15 ;  /* 0x000000ffff067224 */ /* 0x000fce00078e000f */
.L_x_117:
[----:B------:R-:W0:Y:S01]  /*5970*/  S2R R11, SR_CgaCtaId ;  /* 0x00000000000b7919 */ /* 0x000e220000008800 */
[----:B------:R-:W-:-:S04]  /*5980*/  MOV R10, 0x400 ;  /* 0x00000400000a7802 */ /* 0x000fc80000000f00 */
[----:B0-----:R-:W-:Y:S02]  /*5990*/  LEA R21, R11, R10, 0x18 ;  /* 0x0000000a0b157211 */ /* 0x001fe400078ec0ff */
[----:B------:R-:W-:Y:S01]  /*59a0*/  SHF.L.U32 R10, R4, 0x1f, RZ ;  /* 0x0000001f040a7819 */ /* 0x000fe200000006ff */
[----:B------:R-:W0:Y:S02]  /*59b0*/  @!P2 LDC R11, c[0x0][0x500] ;  /* 0x00014000ff0bab82 */ /* 0x000e240000000800 */
[----:B------:R-:W-:-:S04]  /*59c0*/  IMAD R19, R6, 0x8, R21 ;  /* 0x0000000806137824 */ /* 0x000fc800078e0215 */
[----:B------:R-:W1:Y:S02]  /*59d0*/  SYNCS.PHASECHK.TRANS64.TRYWAIT P1, [R19+URZ+0x28], R10 ;  /* 0x0000280a130075a7 */ /* 0x000e64000802017f */
[----:B-1----:R-:W-:Y:S05]  /*59e0*/  @!P1 BRA `(.L_x_114) ;  /* 0x0000000c00d49947 */ /* 0x002fea0003800000 */
.L_x_137:
[----:B-1----:R-:W-:Y:S01]  /*59f0*/  PRMT R10, R13, 0x9910, RZ ;  /* 0x000099100d0a7816 */ /* 0x002fe200000000ff */
[----:B0-----:R0:W-:Y:S03]  /*5a00*/  @!P2 SYNCS.ARRIVE.TRANS64 RZ, [R19+URZ], R11 ;  /* 0x0000000b13ffa9a7 */ /* 0x0011e6000800003f */
[----:B------:R-:W-:-:S13]  /*5a10*/  ISETP.NE.AND P1, PT, R10, 0x2, PT ;  /* 0x000000020a00780c */ /* 0x000fda0003f25270 */
[----:B0-----:R-:W-:Y:S05]  /*5a20*/  @P1 BRA `(.L_x_115) ;  /* 0x0000000000041947 */ /* 0x001fea0003800000 */
[----:B------:R-:W-:Y:S01]  /*5a30*/  BPT.TRAP 0x1 ;  /* 0x000000040000795c */ /* 0x000fe20000300000 */
.L_x_115:
[----:B------:R-:W-:Y:S05]  /*5a40*/  @P0 BRA `(.L_x_116) ;  /* 0x0000000000040947 */ /* 0x000fea0003800000 */
[----:B------:R-:W-:Y:S01]  /*5a50*/  BPT.TRAP 0x1 ;  /* 0x000000040000795c */ /* 0x000fe20000300000 */
.L_x_116:
[----:B------:R-:W-:Y:S01]  /*5a60*/  R2UR UR5, R6 ;  /* 0x00000000060572ca */ /* 0x000fe200000e0000 */
[----:B------:R-:W-:Y:S01]  /*5a70*/  VIADD R20, R20, 0xffffffff ;  /* 0xffffffff14147836 */ /* 0x000fe20000000000 */
[----:B------:R-:W-:Y:S01]  /*5a80*/  R2UR UR17, R21 ;  /* 0x00000000151172ca */ /* 0x000fe200000e0000 */
[----:B------:R-:W-:Y:S01]  /*5a90*/  UIADD3 UR4, UP0, UR22, 0xf0, URZ ;  /* 0x000000f016047890 */ /* 0x000fe2000ff1e03f */
[----:B------:R-:W-:Y:S01]  /*5aa0*/  R2UR UR9, R19 ;  /* 0x00000000130972ca */ /* 0x000fe200000e0000 */
[----:B------:R-:W-:Y:S01]  /*5ab0*/  UIADD3 UR26, UP1, UR22, 0x1f0, URZ ;  /* 0x000001f0161a7890 */ /* 0x000fe2000ff3e03f */
[----:B------:R-:W-:Y:S01]  /*5ac0*/  R2UR UR11, R17 ;  /* 0x00000000110b72ca */ /* 0x000fe200000e0000 */
[----:B------:R-:W-:Y:S01]  /*5ad0*/  VIADD R6, R6, 0x1 ;  /* 0x0000000106067836 */ /* 0x000fe20000000000 */
[----:B------:R-:W-:Y:S01]  /*5ae0*/  R2UR UR10, R18 ;  /* 0x00000000120a72ca */ /* 0x000fe200000e0000 */
[----:B------:R-:W-:Y:S01]  /*5af0*/  UIADD3.X UR27, URZ, UR23, URZ, UP1, !UPT ;  /* 0x000000173f1b7290 */ /* 0x000fe20008ffe43f */
[----:B------:R-:W-:Y:S01]  /*5b00*/  R2UR UR12, R5 ;  /* 0x00000000050c72ca */ /* 0x000fe200000e0000 */
[----:B------:R-:W-:Y:S01]  /*5b10*/  UMOV UR6, 0x0 ;  /* 0x0000000000067882 */ /* 0x000fe20000000000 */
[----:B------:R-:W-:Y:S01]  /*5b20*/  R2UR UR21, R16 ;  /* 0x00000000101572ca */ /* 0x000fe200000e0000 */
[----:B------:R-:W-:Y:S01]  /*5b30*/  USHF.L.U32 UR5, UR5, 0xb, URZ ;  /* 0x0000000b05057899 */ /* 0x000fe2000800063f */
[----:B------:R-:W-:Y:S01]  /*5b40*/  ISETP.GT.AND P3, PT, R20, 0x1, PT ;  /* 0x000000011400780c */ /* 0x000fe20003f64270 */
[----:B------:R-:W-:Y:S01]  /*5b50*/  UMOV UR7, 0x10000000 ;  /* 0x1000000000077882 */ /* 0x000fe20000000000 */
[----:B------:R-:W-:Y:S01]  /*5b60*/  ISETP.NE.AND P1, PT, R6, 0x5, PT ;  /* 0x000000050600780c */ /* 0x000fe20003f25270 */
[----:B------:R-:W-:Y:S01]  /*5b70*/  ULOP3.LUT UR8, UR5, 0x400, UR15, 0xf8, !UPT ;  /* 0x0000040005087892 */ /* 0x000fe2000f8ef80f */
[----:B------:R-:W-:Y:S01]  /*5b80*/  VIADD R18, R18, 0x20 ;  /* 0x0000002012127836 */ /* 0x000fe20000000000 */
[----:B------:R-:W-:Y:S01]  /*5b90*/  UIADD3 UR16, UR17, 0x180, UR5 ;  /* 0x0000018011107890 */ /* 0x000fe2000fffe005 */
[----:B------:R-:W-:Y:S01]  /*5ba0*/  SEL R11, RZ, 0x1, P1 ;  /* 0x00000001ff0b7807 */ /* 0x000fe20000800000 */
[----:B------:R-:W-:Y:S01]  /*5bb0*/  UIADD3.X UR5, URZ, UR23, URZ, UP0, !UPT ;  /* 0x000000173f057290 */ /* 0x000fe200087fe43f */
[----:B------:R-:W-:Y:S01]  /*5bc0*/  SEL R6, R6, RZ, P1 ;  /* 0x000000ff06067207 */ /* 0x000fe20000800000 */
[----:B------:R-:W-:Y:S01]  /*5bd0*/  UIADD3 UR17, UR17, 0x2980, UR8 ;  /* 0x0000298011117890 */ /* 0x000fe2000fffe008 */
[----:B------:R-:W-:Y:S01]  /*5be0*/  LOP3.LUT R4, R4, R11, RZ, 0x3c, !PT ;  /* 0x0000000b04047212 */ /* 0x000fe200078e3cff */
[----:B------:R-:W-:Y:S01]  /*5bf0*/  UMOV UR25, 0x30000 ;  /* 0x0003000000197882 */ /* 0x000fe20000000000 */
[----:B------:R-:W-:-:S04]  /*5c00*/  UMOV UR8, UR16 ;  /* 0x0000001000087c82 */ /* 0x000fc80008000000 */
[----:B------:R0:W-:Y:S02]  /*5c10*/  UTMALDG.3D [UR8], [UR4], desc[UR6] ;  /* 0x00000608040075b4 */ /* 0x0001e40008011000 */
[----:B0-----:R-:W-:Y:S01]  /*5c20*/  UMOV UR8, UR17 ;  /* 0x0000001100087c82 */ /* 0x001fe20008000000 */
[----:B------:R-:W-:Y:S02]  /*5c30*/  UMOV UR11, UR21 ;  /* 0x00000015000b7c82 */ /* 0x000fe40008000000 */
[----:B------:R0:W-:Y:S02]  /*5c40*/  UTMALDG.3D.MULTICAST [UR8], [UR26], UR25, desc[UR6] ;  /* 0x000006081a0073b4 */ /* 0x0001e40008011819 */
[----:B0-----:R-:W-:Y:S05]  /*5c50*/  @P3 BRA `(.L_x_117) ;  /* 0xfffffffc00443947 */ /* 0x001fea000383ffff */
.L_x_113:
[----:B------:R-:W-:Y:S05]  /*5c60*/  BSYNC B1 ;  /* 0x0000000000017941 */ /* 0x000fea0003800000 */
.L_x_112:
[----:B------:R-:W-:Y:S01]  /*5c70*/  LOP3.LUT P5, RZ, R14, 0xff, RZ, 0xc0, !PT ;  /* 0x000000ff0eff7812 */ /* 0x000fe200078ac0ff */
[----:B------:R-:W-:Y:S01]  /*5c80*/  VIADD R6, R15, UR13 ;  /* 0x0000000d0f067c36 */ /* 0x000fe20008000000 */
[----:B------:R-:W-:Y:S01]  /*5c90*/  ULDC.64 UR4, c[0x0][0x650] ;  /* 0x0001940000047ab9 */ /* 0x000fe20000000a00 */
[----:B------:R-:W-:Y:S01]  /*5ca0*/  IMAD.U32 R11, RZ, RZ, UR13 ;  /* 0x0000000dff0b7e24 */ /* 0x000fe2000f8e00ff */
[----:B------:R-:W-:Y:S01]  /*5cb0*/  UISETP.GE.U32.AND UP0, UPT, UR13, 0x5, UPT ;  /* 0x000000050d00788c */ /* 0x000fe2000bf06070 */
[----:B------:R-:W-:Y:S01]  /*5cc0*/  BSSY B1, `(.L_x_118) ;  /* 0x000006b000017945 */ /* 0x000fe20003800000 */
[----:B------:R-:W-:Y:S02]  /*5cd0*/  ISETP.GT.U32.AND P1, PT, R6, 0x4, PT ;  /* 0x000000040600780c */ /* 0x000fe40003f24070 */
[----:B------:R-:W-:Y:S02]  /*5ce0*/  PRMT R14, RZ, 0x7610, R14 ;  /* 0x00007610ff0e7816 */ /* 0x000fe4000000000e */
[----:B------:R-:W-:-:S02]  /*5cf0*/  ISETP.LT.U32.AND P1, PT, R11, 0x5, P1 ;  /* 0x000000050b00780c */ /* 0x000fc40000f21070 */
[----:B------:R-:W-:Y:S01]  /*5d00*/  PLOP3.LUT P3, PT, PT, PT, UP0, 0x80, 0x0 ;  /* 0x000000000000781c */ /* 0x000fe20003f6f008 */
[----:B------:R-:W0:Y:S01]  /*5d10*/  @P5 S2R R5, SR_CgaCtaId ;  /* 0x0000000000055919 */ /* 0x000e220000008800 */
[----:B------:R-:W-:-:S04]  /*5d20*/  @P5 MOV R4, 0x400 ;  /* 0x0000040000045802 */ /* 0x000fc80000000f00 */
[----:B0-----:R-:W-:Y:S01]  /*5d30*/  @P5 LEA R10, R5, R4, 0x18 ;  /* 0x00000004050a5211 */ /* 0x001fe200078ec0ff */
[----:B------:R-:W-:-:S03]  /*5d40*/  IMAD.WIDE.U32 R4, R6, -0x33333333, RZ ;  /* 0xcccccccd06047825 */ /* 0x000fc600078e00ff */
[----:B------:R0:W-:Y:S01]  /*5d50*/  @P5 SYNCS.ARRIVE.TRANS64.A1T0 RZ, [R10+URZ+0x88], RZ ;  /* 0x000088ff0aff59a7 */ /* 0x0001e2000810003f */
[----:B------:R-:W-:Y:S01]  /*5d60*/  IADD3 R2, P5, R2, R8, RZ ;  /* 0x0000000802027210 */ /* 0x000fe20007fbe0ff */
[----:B------:R-:W-:Y:S01]  /*5d70*/  IMAD.MOV.U32 R4, RZ, RZ, -0x1 ;  /* 0xffffffffff047424 */ /* 0x000fe200078e00ff */
[----:B------:R-:W-:Y:S02]  /*5d80*/  SHF.R.U32.HI R11, RZ, 0x2, R5 ;  /* 0x00000002ff0b7819 */ /* 0x000fe40000011605 */
[----:B------:R-:W-:Y:S01]  /*5d90*/  SEL R5, RZ, 0x1, !P1 ;  /* 0x00000001ff057807 */ /* 0x000fe20004800000 */
[----:B------:R-:W-:Y:S01]  /*5da0*/  IMAD.X R3, R3, 0x1, R0, P5 ;  /* 0x0000000103037824 */ /* 0x000fe200028e0600 */
[----:B------:R-:W-:Y:S01]  /*5db0*/  ISETP.GE.U32.AND P1, PT, R2, UR4, PT ;  /* 0x0000000402007c0c */ /* 0x000fe2000bf26070 */
[----:B------:R-:W-:Y:S01]  /*5dc0*/  IMAD R15, R11, -0x5, R6 ;  /* 0xfffffffb0b0f7824 */ /* 0x000fe200078e0206 */
[----:B------:R-:W-:Y:S01]  /*5dd0*/  LOP3.LUT R12, R12, R5, RZ, 0x3c, !PT ;  /* 0x000000050c0c7212 */ /* 0x000fe200078e3cff */
[----:B------:R-:W-:Y:S01]  /*5de0*/  IMAD.MOV.U32 R6, RZ, RZ, -0x1 ;  /* 0xffffffffff067424 */ /* 0x000fe200078e00ff */
[----:B------:R-:W-:Y:S01]  /*5df0*/  ISETP.GE.U32.AND.EX P1, PT, R3, UR5, PT, P1 ;  /* 0x0000000503007c0c */ /* 0x000fe2000bf26110 */
[----:B------:R-:W-:Y:S01]  /*5e00*/  IMAD.MOV.U32 R5, RZ, RZ, -0x1 ;  /* 0xffffffffff057424 */ /* 0x000fe200078e00ff */
[----:B------:R-:W-:-:S02]  /*5e10*/  @P3 LOP3.LUT R12, R12, 0x1, R11, 0x78, !PT ;  /* 0x000000010c0c3812 */ /* 0x000fc400078e780b */
[----:B0-----:R-:W-:-:S09]  /*5e20*/  PRMT R10, RZ, 0x7610, R10 ;  /* 0x00007610ff0a7816 */ /* 0x001fd2000000000a */
[----:B------:R-:W-:Y:S05]  /*5e30*/  @P1 BRA `(.L_x_119) ;  /* 0x00000004004c1947 */ /* 0x000fea0003800000 */
[----:B------:R-:W0:Y:S01]  /*5e40*/  S2R R17, SR_CTAID.X ;  /* 0x0000000000117919 */ /* 0x000e220000002500 */
[----:B------:R-:W-:Y:S01]  /*5e50*/  ULDC.64 UR4, c[0x0][0x628] ;  /* 0x00018a0000047ab9 */ /* 0x000fe20000000a00 */
[----:B------:R-:W1:Y:S01]  /*5e60*/  LDC R18, c[0x0][0x144] ;  /* 0x00005100ff127b82 */ /* 0x000e620000000800 */
[----:B------:R-:W-:Y:S01]  /*5e70*/  ISETP.NE.U32.AND P1, PT, RZ, UR4, PT ;  /* 0x00000004ff007c0c */ /* 0x000fe2000bf25070 */
[----:B------:R-:W2:Y:S01]  /*5e80*/  S2R R6, SR_CTAID.Y ;  /* 0x0000000000067919 */ /* 0x000ea20000002600 */
[----:B------:R-:W-:Y:S01]  /*5e90*/  ULDC UR6, c[0x0][0x150] ;  /* 0x0000540000067ab9 */ /* 0x000fe20000000800 */
[----:B------:R-:W-:Y:S01]  /*5ea0*/  ULDC UR7, c[0x0][0x630] ;  /* 0x00018c0000077ab9 */ /* 0x000fe20000000800 */
[----:B------:R-:W-:Y:S01]  /*5eb0*/  ISETP.NE.AND.EX P1, PT, RZ, UR5, PT, P1 ;  /* 0x00000005ff007c0c */ /* 0x000fe2000bf25310 */
[----:B------:R-:W-:Y:S01]  /*5ec0*/  IMAD.MOV.U32 R4, RZ, RZ, R2 ;  /* 0x000000ffff047224 */ /* 0x000fe200078e0002 */
[----:B0-----:R-:W-:-:S05]  /*5ed0*/  I2FP.F32.U32 R5, R17 ;  /* 0x0000001100057245 */ /* 0x001fca0000201000 */
[----:B------:R-:W-:Y:S01]  /*5ee0*/  FMUL R20, R5, UR6 ;  /* 0x0000000605147c20 */ /* 0x000fe20008400000 */
[----:B------:R-:W-:-:S05]  /*5ef0*/  IMAD.MOV.U32 R5, RZ, RZ, R3 ;  /* 0x000000ffff057224 */ /* 0x000fca00078e0003 */
[----:B--2---:R-:W-:Y:S05]  /*5f00*/  @!P1 BRA `(.L_x_120) ;  /* 0x0000000000289947 */ /* 0x004fea0003800000 */
[----:B------:R-:W-:Y:S02]  /*5f10*/  ULDC UR6, c[0x0][0x634] ;  /* 0x00018d0000067ab9 */ /* 0x000fe40000000800 */
[----:B------:R-:W-:-:S05]  /*5f20*/  IADD3 R5, P1, R2, UR6, RZ ;  /* 0x0000000602057c10 */ /* 0x000fca000ff3e0ff */
[----:B------:R-:W-:-:S04]  /*5f30*/  IMAD.X R19, RZ, RZ, R3, P1 ;  /* 0x000000ffff137224 */ /* 0x000fc800008e0603 */
[----:B------:R-:W-:-:S04]  /*5f40*/  IMAD.WIDE.U32 R10, R19, UR4, RZ ;  /* 0x00000004130a7c25 */ /* 0x000fc8000f8e00ff */
[----:B------:R-:W-:-:S04]  /*5f50*/  IMAD.WIDE.U32 R10, P1, R5, UR5, R10 ;  /* 0x00000005050a7c25 */ /* 0x000fc8000f82000a */
[----:B------:R-:W-:-:S04]  /*5f60*/  IMAD.WIDE.U32 R4, R5, UR4, RZ ;  /* 0x0000000405047c25 */ /* 0x000fc8000f8e00ff */
[----:B------:R-:W-:Y:S01]  /*5f70*/  IMAD.MOV.U32 R4, RZ, RZ, R11 ;  /* 0x000000ffff047224 */ /* 0x000fe200078e000b */
[----:B------:R-:W-:Y:S01]  /*5f80*/  IADD3 RZ, P3, R5, R10, RZ ;  /* 0x0000000a05ff7210 */ /* 0x000fe20007f7e0ff */
[----:B------:R-:W-:-:S04]  /*5f90*/  IMAD.X R5, RZ, RZ, RZ, P1 ;  /* 0x000000ffff057224 */ /* 0x000fc800008e06ff */
[----:B------:R-:W-:-:S08]  /*5fa0*/  IMAD.WIDE.U32.X R4, R19, UR5, R4, P3 ;  /* 0x0000000513047c25 */ /* 0x000fd000098e0404 */
.L_x_120:
[--C-:B------:R-:W-:Y:S01]  /*5fb0*/  SHF.R.U64 R16, R4, UR7, R5.reuse ;  /* 0x0000000704107c19 */ /* 0x100fe20008001205 */
[----:B------:R-:W0:Y:S01]  /*5fc0*/  F2I.U32.TRUNC.NTZ R20, R20 ;  /* 0x0000001400147305 */ /* 0x000e22000020f000 */
[----:B------:R-:W-:Y:S01]  /*5fd0*/  SHF.R.U32.HI R4, RZ, UR7, R5 ;  /* 0x00000007ff047c19 */ /* 0x000fe20008011605 */
[----:B------:R-:W-:Y:S01]  /*5fe0*/  ULDC.64 UR4, c[0x0][0x620] ;  /* 0x0001880000047ab9 */ /* 0x000fe20000000a00 */
[----:B------:R-:W-:Y:S01]  /*5ff0*/  IADD3 R11, P1, RZ, -R16, RZ ;  /* 0x80000010ff0b7210 */ /* 0x000fe20007f3e0ff */
[----:B------:R-:W-:Y:S01]  /*6000*/  ULDC.64 UR6, c[0x0][0x640] ;  /* 0x0001900000067ab9 */ /* 0x000fe20000000a00 */
[----:B------:R-:W2:Y:S03]  /*6010*/  LDC R21, c[0x0][0x148] ;  /* 0x00005200ff157b82 */ /* 0x000ea60000000800 */
[----:B------:R-:W-:Y:S01]  /*6020*/  IMAD.X R4, RZ, RZ, ~R4, P1 ;  /* 0x000000ffff047224 */ /* 0x000fe200008e0e04 */
[----:B------:R-:W-:-:S03]  /*6030*/  ISETP.NE.U32.AND P1, PT, RZ, UR6, PT ;  /* 0x00000006ff007c0c */ /* 0x000fc6000bf25070 */
[----:B------:R-:W-:Y:S01]  /*6040*/  IMAD R10, R4, UR4, RZ ;  /* 0x00000004040a7c24 */ /* 0x000fe2000f8e02ff */
[----:B------:R-:W-:Y:S01]  /*6050*/  ISETP.NE.AND.EX P1, PT, RZ, UR7, PT, P1 ;  /* 0x00000007ff007c0c */ /* 0x000fe2000bf25310 */
[----:B------:R-:W-:Y:S01]  /*6060*/  IMAD.WIDE.U32 R4, R11, UR4, R2 ;  /* 0x000000040b047c25 */ /* 0x000fe2000f8e0002 */
[----:B------:R-:W-:-:S03]  /*6070*/  ULDC UR4, c[0x0][0x618] ;  /* 0x0001860000047ab9 */ /* 0x000fc60000000800 */
[----:B------:R-:W-:Y:S01]  /*6080*/  IMAD R11, R11, UR5, R10 ;  /* 0x000000050b0b7c24 */ /* 0x000fe2000f8e020a */
[----:B------:R-:W-:Y:S01]  /*6090*/  ULDC UR5, c[0x0][0x154] ;  /* 0x0000550000057ab9 */ /* 0x000fe20000000800 */
[----:B0-----:R-:W-:Y:S02]  /*60a0*/  IMAD.MOV R10, RZ, RZ, -R20 ;  /* 0x000000ffff0a7224 */ /* 0x001fe400078e0a14 */
[----:B------:R-:W-:Y:S02]  /*60b0*/  IMAD.IADD R5, R5, 0x1, R11 ;  /* 0x0000000105057824 */ /* 0x000fe400078e020b */
[----:B-1----:R-:W-:Y:S01]  /*60c0*/  IMAD R17, R18, R10, R17 ;  /* 0x0000000a12117224 */ /* 0x002fe200078e0211 */
[----:B------:R-:W-:Y:S02]  /*60d0*/  I2FP.F32.U32 R10, R6 ;  /* 0x00000006000a7245 */ /* 0x000fe40000201000 */
[--C-:B------:R-:W-:Y:S02]  /*60e0*/  SHF.R.U64 R18, R4, UR4, R5.reuse ;  /* 0x0000000404127c19 */ /* 0x100fe40008001205 */
[----:B------:R-:W-:Y:S01]  /*60f0*/  SHF.R.U32.HI R5, RZ, UR4, R5 ;  /* 0x00000004ff057c19 */ /* 0x000fe20008011605 */
[----:B------:R-:W-:Y:S01]  /*6100*/  FMUL R10, R10, UR5 ;  /* 0x000000050a0a7c20 */ /* 0x000fe20008400000 */
[----:B------:R-:W-:-:S02]  /*6110*/  ULDC UR4, c[0x0][0x608] ;  /* 0x0001820000047ab9 */ /* 0x000fc40000000800 */
[--C-:B------:R-:W-:Y:S01]  /*6120*/  SHF.R.U64 R20, R18, UR4, R5.reuse ;  /* 0x0000000412147c19 */ /* 0x100fe20008001205 */
[----:B------:R0:W1:Y:S01]  /*6130*/  F2I.U32.TRUNC.NTZ R22, R10 ;  /* 0x0000000a00167305 */ /* 0x000062000020f000 */
[----:B------:R-:W-:Y:S01]  /*6140*/  SHF.R.U32.HI R5, RZ, UR4, R5 ;  /* 0x00000004ff057c19 */ /* 0x000fe20008011605 */
[----:B------:R-:W-:-:S03]  /*6150*/  ULDC UR4, c[0x0][0x658] ;  /* 0x0001960000047ab9 */ /* 0x000fc60000000800 */
[--C-:B------:R-:W-:Y:S02]  /*6160*/  SHF.R.U64 R19, R20, UR4, R5.reuse ;  /* 0x0000000414137c19 */ /* 0x100fe40008001205 */
[----:B------:R-:W-:-:S03]  /*6170*/  SHF.R.U32.HI R23, RZ, UR4, R5 ;  /* 0x00000004ff177c19 */ /* 0x000fc60008011605 */
[----:B------:R-:W-:Y:S02]  /*6180*/  IMAD.MOV.U32 R4, RZ, RZ, R19 ;  /* 0x000000ffff047224 */ /* 0x000fe400078e0013 */
[----:B------:R-:W-:Y:S01]  /*6190*/  IMAD.MOV.U32 R5, RZ, RZ, R23 ;  /* 0x000000ffff057224 */ /* 0x000fe200078e0017 */
[----:B0-----:R-:W-:Y:S06]  /*61a0*/  @!P1 BRA `(.L_x_121) ;  /* 0x0000000000289947 */ /* 0x001fec0003800000 */
        /* <DEDUP_REMOVED lines=10> */
.L_x_121:
[----:B------:R-:W-:Y:S01]  /*6250*/  ULDC UR4, c[0x0][0x648] ;  /* 0x0001920000047ab9 */ /* 0x000fe20000000800 */
[----:B-1----:R-:W-:Y:S01]  /*6260*/  IMAD.MOV R22, RZ, RZ, -R22 ;  /* 0x000000ffff167224 */ /* 0x002fe200078e0a16 */
[----:B------:R-:W-:Y:S01]  /*6270*/  SHF.R.U64 R5, R4, UR4, R5 ;  /* 0x0000000404057c19 */ /* 0x000fe20008001205 */
[----:B------:R-:W-:Y:S01]  /*6280*/  ULDC UR4, c[0x0][0x638] ;  /* 0x00018e0000047ab9 */ /* 0x000fe20000000800 */
[----:B------:R-:W-:Y:S01]  /*6290*/  LOP3.LUT R4, R20, UR19, RZ, 0xc0, !PT ;  /* 0x0000001314047c12 */ /* 0x000fe2000f8ec0ff */
[----:B--2---:R-:W-:Y:S01]  /*62a0*/  @P4 IMAD R17, R21, R22, R6 ;  /* 0x0000001615114224 */ /* 0x004fe200078e0206 */
[----:B------:R-:W-:Y:S01]  /*62b0*/  LOP3.LUT R18, R18, UR18, RZ, 0xc0, !PT ;  /* 0x0000001212127c12 */ /* 0x000fe2000f8ec0ff */
[----:B------:R-:W-:Y:S01]  /*62c0*/  IMAD.MOV R6, RZ, RZ, -R5 ;  /* 0x000000ffff067224 */ /* 0x000fe200078e0a05 */
[----:B------:R-:W-:Y:S01]  /*62d0*/  ULDC UR5, c[0x0][0x610] ;  /* 0x0001840000057ab9 */ /* 0x000fe20000000800 */
[----:B------:R-:W-:Y:S02]  /*62e0*/  IMAD R4, R5, UR20, R4 ;  /* 0x0000001405047c24 */ /* 0x000fe4000f8e0204 */
[----:B------:R-:W-:Y:S01]  /*62f0*/  IMAD R19, R6, UR4, R19 ;  /* 0x0000000406137c24 */ /* 0x000fe2000f8e0213 */
[----:B------:R-:W-:Y:S01]  /*6300*/  ULDC UR4, c[0x0][0x600] ;  /* 0x0001800000047ab9 */ /* 0x000fe20000000800 */
[----:B------:R-:W-:-:S02]  /*6310*/  IMAD R17, R4, UR5, R17 ;  /* 0x0000000504117c24 */ /* 0x000fc4000f8e0211 */
[----:B------:R-:W-:Y:S02]  /*6320*/  IMAD R6, R19, UR4, R18 ;  /* 0x0000000413067c24 */ /* 0x000fe4000f8e0212 */
[----:B------:R-:W-:Y:S02]  /*6330*/  IMAD.MOV.U32 R10, RZ, RZ, 0x1 ;  /* 0x00000001ff0a7424 */ /* 0x000fe400078e00ff */
[----:B------:R-:W-:Y:S01]  /*6340*/  IMAD.MOV.U32 R5, RZ, RZ, R16 ;  /* 0x000000ffff057224 */ /* 0x000fe200078e0010 */
[----:B------:R-:W-:Y:S02]  /*6350*/  SEL R4, R6, R17, !P4 ;  /* 0x0000001106047207 */ /* 0x000fe40006000000 */
[----:B------:R-:W-:-:S07]  /*6360*/  SEL R6, R17, R6, !P4 ;  /* 0x0000000611067207 */ /* 0x000fce0006000000 */
.L_x_119:
[----:B------:R-:W-:Y:S05]  /*6370*/  BSYNC B1 ;  /* 0x0000000000017941 */ /* 0x000fea0003800000 */
.L_x_118:
[----:B------:R-:W-:-:S13]  /*6380*/  LOP3.LUT P1, RZ, R10, 0xff, RZ, 0xc0, !PT ;  /* 0x000000ff0aff7812 */ /* 0x000fda000782c0ff */
[----:B------:R-:W-:Y:S05]  /*6390*/  @P1 BRA `(.L_x_122) ;  /* 0xfffffff400401947 */ /* 0x000fea000383ffff */
[----:B------:R-:W-:Y:S05]  /*63a0*/  BSYNC B0 ;  /* 0x0000000000007941 */ /* 0x000fea0003800000 */
.L_x_110:
[----:B------:R-:W-:-:S03]  /*63b0*/  UMOV UR4, 0xffffffff ;  /* 0xffffffff00047882 */ /* 0x000fc60000000000 */
[----:B------:R-:W-:Y:S05]  /*63c0*/  BRA.DIV UR4, `(.L_x_123) ;  /* 0x0000000604707947 */ /* 0x000fea000b800000 */
[----:B------:R-:W-:-:S13]  /*63d0*/  ELECT P0, URZ, PT ;  /* 0x00000000003f782f */ /* 0x000fda0003800000 */
.L_x_140:
[----:B------:R-:W-:Y:S04]  /*63e0*/  BSSY B0, `(.L_x_124) ;  /* 0x0000034000007945 */ /* 0x000fe80003800000 */
[----:B------:R-:W-:Y:S05]  /*63f0*/  @!P0 BRA `(.L_x_125) ;  /* 0x0000000000c88947 */ /* 0x000fea0003800000 */
[----:B------:R-:W-:-:S04]  /*6400*/  LOP3.LUT R7, R7, 0x2, RZ, 0xfc, !PT ;  /* 0x0000000207077812 */ /* 0x000fc800078efcff */
[----:B------:R-:W-:-:S13]  /*6410*/  ISETP.NE.AND P0, PT, R7, 0x3, PT ;  /* 0x000000030700780c */ /* 0x000fda0003f05270 */
[----:B------:R-:W-:Y:S05]  /*6420*/  @!P0 BRA `(.L_x_126) ;  /* 0x0000000000048947 */ /* 0x000fea0003800000 */
[----:B------:R-:W-:Y:S01]  /*6430*/  BPT.TRAP 0x1 ;  /* 0x000000040000795c */ /* 0x000fe20000300000 */
.L_x_126:
[----:B------:R-:W0:Y:S01]  /*6440*/  S2R R3, SR_CgaCtaId ;  /* 0x0000000000037919 */ /* 0x000e220000008800 */
[----:B------:R-:W-:Y:S02]  /*6450*/  MOV R0, 0x400 ;  /* 0x0000040000007802 */ /* 0x000fe40000000f00 */
[----:B------:R-:W-:Y:S02]  /*6460*/  SHF.L.U32 R2, R12, 0x1f, RZ ;  /* 0x0000001f0c027819 */ /* 0x000fe400000006ff */
[----:B0-----:R-:W-:-:S05]  /*6470*/  LEA R0, R3, R0, 0x18 ;  /* 0x0000000003007211 */ /* 0x001fca00078ec0ff */
[----:B------:R-:W-:-:S04]  /*6480*/  VIADD R0, R0, 0x28 ;  /* 0x0000002800007836 */ /* 0x000fc80000000000 */
[C---:B------:R-:W-:Y:S02]  /*6490*/  IMAD R5, R15.reuse, 0x8, R0 ;  /* 0x000000080f057824 */ /* 0x040fe400078e0200 */
[----:B------:R-:W-:Y:S02]  /*64a0*/  VIADD R15, R15, 0x1 ;  /* 0x000000010f0f7836 */ /* 0x000fe40000000000 */
[----:B------:R-:W0:Y:S03]  /*64b0*/  SYNCS.PHASECHK.TRANS64.TRYWAIT P0, [R5+URZ], R2 ;  /* 0x00000002050075a7 */ /* 0x000e26000800017f */
[----:B------:R-:W-:-:S04]  /*64c0*/  ISETP.NE.AND P1, PT, R15, 0x5, PT ;  /* 0x000000050f00780c */ /* 0x000fc80003f25270 */
[----:B------:R-:W-:Y:S02]  /*64d0*/  SEL R3, RZ, 0x1, P1 ;  /* 0x00000001ff037807 */ /* 0x000fe40000800000 */
[----:B------:R-:W-:Y:S02]  /*64e0*/  SEL R15, R15, RZ, P1 ;  /* 0x000000ff0f0f7207 */ /* 0x000fe40000800000 */
[----:B------:R-:W-:-:S03]  /*64f0*/  LOP3.LUT R12, R12, R3, RZ, 0x3c, !PT ;  /* 0x000000030c0c7212 */ /* 0x000fc600078e3cff */
[----:B------:R-:W-:Y:S01]  /*6500*/  IMAD R7, R15, 0x8, R0 ;  /* 0x000000080f077824 */ /* 0x000fe200078e0200 */
[----:B------:R-:W-:Y:S01]  /*6510*/  SHF.L.U32 R4, R12, 0x1f, RZ ;  /* 0x0000001f0c047819 */ /* 0x000fe200000006ff */
[----:B0-----:R-:W-:Y:S06]  /*6520*/  @!P0 BRA `(.L_x_127) ;  /* 0x00000004003c8947 */ /* 0x001fec0003800000 */
.L_x_141:
[----:B------:R-:W1:Y:S01]  /*6530*/  SYNCS.PHASECHK.TRANS64.TRYWAIT P0, [R7+URZ], R4 ;  /* 0x00000004070075a7 */ /* 0x000e62000800017f */
[----:B0-----:R-:W-:-:S05]  /*6540*/  VIADD R2, R15, 0x1 ;  /* 0x000000010f027836 */ /* 0x001fca0000000000 */
[----:B------:R-:W-:-:S04]  /*6550*/  ISETP.NE.AND P1, PT, R2, 0x5, PT ;  /* 0x000000050200780c */ /* 0x000fc80003f25270 */
[----:B------:R-:W-:Y:S02]  /*6560*/  SEL R3, RZ, 0x1, P1 ;  /* 0x00000001ff037807 */ /* 0x000fe40000800000 */
[----:B------:R-:W-:Y:S02]  /*6570*/  SEL R9, R2, RZ, P1 ;  /* 0x000000ff02097207 */ /* 0x000fe40000800000 */
[----:B------:R-:W-:-:S03]  /*6580*/  LOP3.LUT R12, R12, R3, RZ, 0x3c, !PT ;  /* 0x000000030c0c7212 */ /* 0x000fc600078e3cff */
[----:B------:R-:W-:Y:S01]  /*6590*/  IMAD R8, R9, 0x8, R0 ;  /* 0x0000000809087824 */ /* 0x000fe200078e0200 */
[----:B------:R-:W-:Y:S01]  /*65a0*/  SHF.L.U32 R5, R12, 0x1f, RZ ;  /* 0x0000001f0c057819 */ /* 0x000fe200000006ff */
[----:B-1----:R-:W-:Y:S06]  /*65b0*/  @!P0 BRA `(.L_x_128) ;  /* 0x00000004002c8947 */ /* 0x002fec0003800000 */
.L_x_142:
[----:B------:R-:W1:Y:S01]  /*65c0*/  SYNCS.PHASECHK.TRANS64.TRYWAIT P0, [R8+URZ], R5 ;  /* 0x00000005080075a7 */ /* 0x000e62000800017f */
[----:B------:R-:W-:-:S05]  /*65d0*/  VIADD R2, R9, 0x1 ;  /* 0x0000000109027836 */ /* 0x000fca0000000000 */
[----:B------:R-:W-:-:S04]  /*65e0*/  ISETP.NE.AND P1, PT, R2, 0x5, PT ;  /* 0x000000050200780c */ /* 0x000fc80003f25270 */
[----:B------:R-:W-:Y:S02]  /*65f0*/  SEL R3, RZ, 0x1, P1 ;  /* 0x00000001ff037807 */ /* 0x000fe40000800000 */
[----:B0-----:R-:W-:Y:S02]  /*6600*/  SEL R7, R2, RZ, P1 ;  /* 0x000000ff02077207 */ /* 0x001fe40000800000 */
[----:B------:R-:W-:-:S03]  /*6610*/  LOP3.LUT R9, R12, R3, RZ, 0x3c, !PT ;  /* 0x000000030c097212 */ /* 0x000fc600078e3cff */
[----:B------:R-:W-:Y:S01]  /*6620*/  IMAD R11, R7, 0x8, R0 ;  /* 0x00000008070b7824 */ /* 0x000fe200078e0200 */
[----:B------:R-:W-:Y:S01]  /*6630*/  SHF.L.U32 R6, R9, 0x1f, RZ ;  /* 0x0000001f09067819 */ /* 0x000fe200000006ff */
[----:B-1----:R-:W-:Y:S06]  /*6640*/  @!P0 BRA `(.L_x_129) ;  /* 0x00000004001c8947 */ /* 0x002fec0003800000 */
.L_x_143:
[----:B------:R-:W1:Y:S01]  /*6650*/  SYNCS.PHASECHK.TRANS64.TRYWAIT P0, [R11+URZ], R6 ;  /* 0x000000060b0075a7 */ /* 0x000e62000800017f */
[----:B------:R-:W-:-:S05]  /*6660*/  VIADD R2, R7, 0x1 ;  /* 0x0000000107027836 */ /* 0x000fca0000000000 */
[----:B------:R-:W-:-:S04]  /*6670*/  ISETP.NE.AND P1, PT, R2, 0x5, PT ;  /* 0x000000050200780c */ /* 0x000fc80003f25270 */
[----:B------:R-:W-:Y:S02]  /*6680*/  SEL R4, RZ, 0x1, P1 ;  /* 0x00000001ff047807 */ /* 0x000fe40000800000 */
[----:B------:R-:W-:Y:S02]  /*6690*/  SEL R3, R2, RZ, P1 ;  /* 0x000000ff02037207 */ /* 0x000fe40000800000 */
[----:B------:R-:W-:Y:S01]  /*66a0*/  LOP3.LUT R4, R9, R4, RZ, 0x3c, !PT ;  /* 0x0000000409047212 */ /* 0x000fe200078e3cff */
[----:B-1----:R-:W-:Y:S06]  /*66b0*/  @!P0 BRA `(.L_x_130) ;  /* 0x0000000400148947 */ /* 0x002fec0003800000 */
.L_x_144:
[----:B------:R-:W-:Y:S01]  /*66c0*/  IMAD R3, R3, 0x8, R0 ;  /* 0x0000000803037824 */ /* 0x000fe200078e0200 */
[----:B------:R-:W-:-:S07]  /*66d0*/  SHF.L.U32 R0, R4, 0x1f, RZ ;  /* 0x0000001f04007819 */ /* 0x000fce00000006ff */
.L_x_131:
[----:B--2---:R2:W3:Y:S02]  /*66e0*/  SYNCS.PHASECHK.TRANS64.TRYWAIT P0, [R3+URZ], R0 ;  /* 0x00000000030075a7 */ /* 0x0044e4000800017f */
[----:B---3--:R-:W-:Y:S05]  /*66f0*/  @!P0 NANOSLEEP.SYNCS 0x989680 ;  /* 0x009896800000895d */ /* 0x008fea0003900000 */
[----:B------:R-:W3:Y:S02]  /*6700*/  @!P0 SYNCS.PHASECHK.TRANS64 P0, [R3+URZ], R0 ;  /* 0x00000000030085a7 */ /* 0x000ee4000800007f */
[----:B---3--:R-:W-:Y:S05]  /*6710*/  @!P0 BRA `(.L_x_131) ;  /* 0xfffffffc00f08947 */ /* 0x008fea000383ffff */
.L_x_125:
[----:B------:R-:W-:Y:S05]  /*6720*/  BSYNC B0 ;  /* 0x0000000000007941 */ /* 0x000fea0003800000 */
.L_x_124:
[----:B------:R-:W-:Y:S05]  /*6730*/  EXIT ;  /* 0x000000000000794d */ /* 0x000fea0003800000 */
.L_x_19:
[----:B0-----:R-:W-:-:S04]  /*6740*/  IMAD.U32 R17, RZ, RZ, UR15 ;  /* 0x0000000fff117e24 */ /* 0x001fc8000f8e00ff */
[----:B------:R0:W1:Y:S03]  /*6750*/  SYNCS.PHASECHK.TRANS64.TRYWAIT P0, [R17+URZ+-0x8], R16 ;  /* 0xfffff810110075a7 */ /* 0x000066000800017f */
[----:B-1----:R-:W-:Y:S05]  /*6760*/  @!P0 NANOSLEEP.SYNCS 0x989680 ;  /* 0x009896800000895d */ /* 0x002fea0003900000 */
[----:B------:R-:W1:Y:S02]  /*6770*/  @!P0 SYNCS.PHASECHK.TRANS64 P0, [R17+URZ+-0x8], R16 ;  /* 0xfffff810110085a7 */ /* 0x000e64000800007f */
[----:B-1----:R-:W-:Y:S05]  /*6780*/  @!P0 BRA `(.L_x_19) ;  /* 0xfffffffc00ec8947 */ /* 0x002fea000383ffff */
[----:B------:R-:W-:Y:S05]  /*6790*/  BRA `(.L_x_132) ;  /* 0xffffffac00e47947 */ /* 0x000fea000383ffff */
.L_x_24:
[----:B-1----:R-:W-:-:S04]  /*67a0*/  IMAD.U32 R17, RZ, RZ, UR6 ;  /* 0x00000006ff117e24 */ /* 0x002fc8000f8e00ff */
[----:B------:R1:W4:Y:S03]  /*67b0*/  SYNCS.PHASECHK.TRANS64.TRYWAIT P0, [R17+URZ], R16 ;  /* 0x00000010110075a7 */ /* 0x000326000800017f */
[----:B----4-:R-:W-:Y:S05]  /*67c0*/  @!P0 NANOSLEEP.SYNCS 0x989680 ;  /* 0x009896800000895d */ /* 0x010fea0003900000 */
[----:B------:R-:W4:Y:S02]  /*67d0*/  @!P0 SYNCS.PHASECHK.TRANS64 P0, [R17+URZ], R16 ;  /* 0x00000010110085a7 */ /* 0x000f24000800007f */
[----:B----4-:R-:W-:Y:S05]  /*67e0*/  @!P0 BRA `(.L_x_24) ;  /* 0xfffffffc00ec8947 */ /* 0x010fea000383ffff */
[----:B------:R-:W-:Y:S05]  /*67f0*/  BRA `(.L_x_23) ;  /* 0xffffffb0008c7947 */ /* 0x000fea000383ffff */
.L_x_30:
[----:B-1----:R-:W-:-:S04]  /*6800*/  IMAD.U32 R19, RZ, RZ, UR9 ;  /* 0x00000009ff137e24 */ /* 0x002fc8000f8e00ff */
[----:B------:R1:W4:Y:S03]  /*6810*/  SYNCS.PHASECHK.TRANS64.TRYWAIT P0, [R19+URZ], R18 ;  /* 0x00000012130075a7 */ /* 0x000326000800017f */
[----:B----4-:R-:W-:Y:S05]  /*6820*/  @!P0 NANOSLEEP.SYNCS 0x989680 ;  /* 0x009896800000895d */ /* 0x010fea0003900000 */
[----:B------:R-:W4:Y:S02]  /*6830*/  @!P0 SYNCS.PHASECHK.TRANS64 P0, [R19+URZ], R18 ;  /* 0x00000012130085a7 */ /* 0x000f24000800007f */
[----:B----4-:R-:W-:Y:S05]  /*6840*/  @!P0 BRA `(.L_x_30) ;  /* 0xfffffffc00ec8947 */ /* 0x010fea000383ffff */
[----:B------:R-:W-:Y:S05]  /*6850*/  BRA `(.L_x_29) ;  /* 0xffffffb400cc7947 */ /* 0x000fea000383ffff */
.L_x_38:
[----:B0-----:R-:W-:-:S04]  /*6860*/  IMAD.U32 R17, RZ, RZ, UR15 ;  /* 0x0000000fff117e24 */ /* 0x001fc8000f8e00ff */
[----:B------:R0:W1:Y:S03]  /*6870*/  SYNCS.PHASECHK.TRANS64.TRYWAIT P0, [R17+URZ+0x8], R16 ;  /* 0x00000810110075a7 */ /* 0x000066000800017f */
[----:B-1----:R-:W-:Y:S05]  /*6880*/  @!P0 NANOSLEEP.SYNCS 0x989680 ;  /* 0x009896800000895d */ /* 0x002fea0003900000 */
[----:B------:R-:W1:Y:S02]  /*6890*/  @!P0 SYNCS.PHASECHK.TRANS64 P0, [R17+URZ+0x8], R16 ;  /* 0x00000810110085a7 */ /* 0x000e64000800007f */
[----:B-1----:R-:W-:Y:S05]  /*68a0*/  @!P0 BRA `(.L_x_38) ;  /* 0xfffffffc00ec8947 */ /* 0x002fea000383ffff */
[----:B------:R-:W-:Y:S05]  /*68b0*/  BRA `(.L_x_133) ;  /* 0xffffffc000047947 */ /* 0x000fea000383ffff */
.L_x_111:
[----:B------:R-:W-:Y:S01]  /*68c0*/  BSSY B1, `(.L_x_134) ;  /* 0x0000006000017945 */ /* 0x000fe20003800000 */
[----:B------:R-:W-:-:S07]  /*68d0*/  IMAD.MOV.U32 R10, RZ, RZ, -0x1 ;  /* 0xffffffffff0a7424 */ /* 0x000fce00078e00ff */
[----:B------:R-:W-:Y:S05]  /*68e0*/  WARPSYNC.COLLECTIVE R10, `(.L_x_135) ;  /* 0x000000000a0c7348 */ /* 0x000fea0003c00000 */
[----:B------:R-:W-:Y:S02]  /*68f0*/  ELECT P1, UR62, PT ;  /* 0x00000000003e782f */ /* 0x000fe40003820000 */
[----:B------:R-:W-:Y:S01]  /*6900*/  MOV R10, UR62 ;  /* 0x0000003e000a7c02 */ /* 0x000fe20008000f00 */
[----:B------:R-:W-:Y:S10]  /*6910*/  ENDCOLLECTIVE ;  /* 0x000000000000791b */ /* 0x000ff40003800000 */
.L_x_135:
[----:B------:R-:W-:Y:S05]  /*6920*/  BSYNC B1 ;  /* 0x0000000000017941 */ /* 0x000fea0003800000 */
.L_x_134:
[----:B------:R-:W-:Y:S05]  /*6930*/  BRA `(.L_x_136) ;  /* 0xffffffec00e47947 */ /* 0x000fea000383ffff */
.L_x_114:
[----:B-1----:R1:W2:Y:S02]  /*6940*/  SYNCS.PHASECHK.TRANS64.TRYWAIT P1, [R19+URZ+0x28], R10 ;  /* 0x0000280a130075a7 */ /* 0x0022a4000802017f */
[----:B--2---:R-:W-:Y:S05]  /*6950*/  @!P1 NANOSLEEP.SYNCS 0x989680 ;  /* 0x009896800000995d */ /* 0x004fea0003900000 */
[----:B------:R-:W2:Y:S02]  /*6960*/  @!P1 SYNCS.PHASECHK.TRANS64 P1, [R19+URZ+0x28], R10 ;  /* 0x0000280a130095a7 */ /* 0x000ea4000802007f */
[----:B--2---:R-:W-:Y:S05]  /*6970*/  @!P1 BRA `(.L_x_114) ;  /* 0xfffffffc00f09947 */ /* 0x004fea000383ffff */
[----:B------:R-:W-:Y:S05]  /*6980*/  BRA `(.L_x_137) ;  /* 0xfffffff000187947 */ /* 0x000fea000383ffff */
.L_x_123:
[----:B------:R-:W-:Y:S01]  /*6990*/  BSSY B0, `(.L_x_138) ;  /* 0x0000006000007945 */ /* 0x000fe20003800000 */
[----:B------:R-:W-:-:S07]  /*69a0*/  IMAD.MOV.U32 R10, RZ, RZ, -0x1 ;  /* 0xffffffffff0a7424 */ /* 0x000fce00078e00ff */
[----:B------:R-:W-:Y:S05]  /*69b0*/  WARPSYNC.COLLECTIVE R10, `(.L_x_139) ;  /* 0x000000000a0c7348 */ /* 0x000fea0003c00000 */
[----:B------:R-:W-:Y:S02]  /*69c0*/  ELECT P1, UR62, PT ;  /* 0x00000000003e782f */ /* 0x000fe40003820000 */
[----:B------:R-:W-:Y:S01]  /*69d0*/  MOV R10, UR62 ;  /* 0x0000003e000a7c02 */ /* 0x000fe20008000f00 */
[----:B------:R-:W-:Y:S10]  /*69e0*/  ENDCOLLECTIVE ;  /* 0x000000000000791b */ /* 0x000ff40003800000 */
.L_x_139:
[----:B------:R-:W-:Y:S05]  /*69f0*/  BSYNC B0 ;  /* 0x0000000000007941 */ /* 0x000fea0003800000 */
.L_x_138:
[----:B------:R-:W-:Y:S01]  /*6a00*/  PLOP3.LUT P0, PT, P1, PT, PT, 0x80, 0x0 ;  /* 0x000000000000781c */ /* 0x000fe20000f0f070 */
[----:B------:R-:W-:-:S12]  /*6a10*/  BRA `(.L_x_140) ;  /* 0xfffffff800707947 */ /* 0x000fd8000383ffff */
.L_x_127:
[----:B0-----:R0:W1:Y:S02]  /*6a20*/  SYNCS.PHASECHK.TRANS64.TRYWAIT P0, [R5+URZ], R2 ;  /* 0x00000002050075a7 */ /* 0x001064000800017f */
[----:B-1----:R-:W-:Y:S05]  /*6a30*/  @!P0 NANOSLEEP.SYNCS 0x989680 ;  /* 0x009896800000895d */ /* 0x002fea0003900000 */
[----:B------:R-:W1:Y:S02]  /*6a40*/  @!P0 SYNCS.PHASECHK.TRANS64 P0, [R5+URZ], R2 ;  /* 0x00000002050085a7 */ /* 0x000e64000800007f */
[----:B-1----:R-:W-:Y:S05]  /*6a50*/  @!P0 BRA `(.L_x_127) ;  /* 0xfffffffc00f08947 */ /* 0x002fea000383ffff */
[----:B------:R-:W-:Y:S05]  /*6a60*/  BRA `(.L_x_141) ;  /* 0xfffffff800b07947 */ /* 0x000fea000383ffff */
.L_x_128:
[----:B0-----:R0:W1:Y:S02]  /*6a70*/  SYNCS.PHASECHK.TRANS64.TRYWAIT P0, [R7+URZ], R4 ;  /* 0x00000004070075a7 */ /* 0x001064000800017f */
[----:B-1----:R-:W-:Y:S05]  /*6a80*/  @!P0 NANOSLEEP.SYNCS 0x989680 ;  /* 0x009896800000895d */ /* 0x002fea0003900000 */
[----:B------:R-:W1:Y:S02]  /*6a90*/  @!P0 SYNCS.PHASECHK.TRANS64 P0, [R7+URZ], R4 ;  /* 0x00000004070085a7 */ /* 0x000e64000800007f */
[----:B-1----:R-:W-:Y:S05]  /*6aa0*/  @!P0 BRA `(.L_x_128) ;  /* 0xfffffffc00f08947 */ /* 0x002fea000383ffff */
[----:B------:R-:W-:Y:S05]  /*6ab0*/  BRA `(.L_x_142) ;  /* 0xfffffff800c07947 */ /* 0x000fea000383ffff */
.L_x_129:
[----:B0-----:R0:W1:Y:S02]  /*6ac0*/  SYNCS.PHASECHK.TRANS64.TRYWAIT P0, [R8+URZ], R5 ;  /* 0x00000005080075a7 */ /* 0x001064000800017f */
[----:B-1----:R-:W-:Y:S05]  /*6ad0*/  @!P0 NANOSLEEP.SYNCS 0x989680 ;  /* 0x009896800000895d */ /* 0x002fea0003900000 */
[----:B------:R-:W1:Y:S02]  /*6ae0*/  @!P0 SYNCS.PHASECHK.TRANS64 P0, [R8+URZ], R5 ;  /* 0x00000005080085a7 */ /* 0x000e64000800007f */
[----:B-1----:R-:W-:Y:S05]  /*6af0*/  @!P0 BRA `(.L_x_129) ;  /* 0xfffffffc00f08947 */ /* 0x002fea000383ffff */
[----:B------:R-:W-:Y:S05]  /*6b00*/  BRA `(.L_x_143) ;  /* 0xfffffff800d07947 */ /* 0x000fea000383ffff */
.L_x_130:
[----:B-1----:R1:W2:Y:S02]  /*6b10*/  SYNCS.PHASECHK.TRANS64.TRYWAIT P0, [R11+URZ], R6 ;  /* 0x000000060b0075a7 */ /* 0x0022a4000800017f */
[----:B--2---:R-:W-:Y:S05]  /*6b20*/  @!P0 NANOSLEEP.SYNCS 0x989680 ;  /* 0x009896800000895d */ /* 0x004fea0003900000 */
[----:B------:R-:W2:Y:S02]  /*6b30*/  @!P0 SYNCS.PHASECHK.TRANS64 P0, [R11+URZ], R6 ;  /* 0x000000060b0085a7 */ /* 0x000ea4000800007f */
[----:B--2---:R-:W-:Y:S05]  /*6b40*/  @!P0 BRA `(.L_x_130) ;  /* 0xfffffffc00f08947 */ /* 0x004fea000383ffff */
[----:B------:R-:W-:Y:S05]  /*6b50*/  BRA `(.L_x_144) ;  /* 0xfffffff800d87947 */ /* 0x000fea000383ffff */
.L_x_145:
[----:B------:R-:W-:-:S00]  /*6b60*/  BRA `(.L_x_145) ;  /* 0xfffffffc00fc7947 */ /* 0x000fc0000383ffff */
[----:B------:R-:W-:-:S00]  /*6b70*/  NOP ;  /* 0x0000000000007918 */ /* 0x000fc00000000000 */
        /* <DEDUP_REMOVED lines=8> */
.L_x_146:


//--------------------- .nv.shared._ZN7cutlass13device_kernelINS_4gemm6kernel13GemmUniversalIN4cute5tupleIJiiiiEEENS1_10collective13CollectiveMmaINS1_37MainloopSm90TmaGmmaWarpSpecializedFP8ILi5ENS5_IJNS4_1CILi2EEENSA_ILi1EEESC_EEENS1_32KernelTmaWarpSpecializedPingpongEEENS5_IJNSA_ILi64EEESG_NSA_ILi32EEEEEENS_12float_e5m2_tENS5_IJlSC_lEEESJ_SK_NS4_8TiledMMAINS4_8MMA_AtomIJNS4_4SM904GMMA30MMA_64x64x32_F32E5M2E5M2_SS_TNILNSO_7ScaleInE1ELSQ_1EEEEEENS4_6LayoutINS5_IJSC_SC_SC_EEENS5_IJNSA_ILi0EEESV_SV_EEEEENS5_IJNS4_10UnderscoreESY_SY_EEEEENS4_13SM90_TMA_LOADENS4_14ComposedLayoutINS4_7SwizzleILi1ELi4ELi3EEENS4_18smem_ptr_flag_bitsILi8EEENST_INS5_IJNSA_ILi8EEESH_EEENS5_IJSH_SC_EEEEEEEvNS4_8identityENS4_23SM90_TMA_LOAD_MULTICASTES1B_vS1C_EENS_8epilogue10collective6detail29Sm90TmaWarpSpecializedAdapterINS1G_15DefaultEpilogueISJ_SK_SK_NS1F_6thread17LinearCombinationISJ_Li1EffLNS1K_9ScaleType4KindE0ELNS_15FloatRoundStyleE2ESJ_EENS1_15EpilogueDefaultEEEEEvvEEEEvNT_6ParamsE --------------------------
	.section	.nv.shared._ZN7cutlass13device_kernelINS_4gemm6kernel13GemmUniversalIN4cute5tupleIJiiiiEEENS1_10collective13CollectiveMmaINS1_37MainloopSm90TmaGmmaWarpSpecializedFP8ILi5ENS5_IJNS4_1CILi2EEENSA_ILi1EEESC_EEENS1_32KernelTmaWarpSpecializedPingpongEEENS5_IJNSA_ILi64EEESG_NSA_ILi32EEEEEENS_12float_e5m2_tENS5_IJlSC_lEEESJ_SK_NS4_8TiledMMAINS4_8MMA_AtomIJNS4_4SM904GMMA30MMA_64x64x32_F32E5M2E5M2_SS_TNILNSO_7ScaleInE1ELSQ_1EEEEEENS4_6LayoutINS5_IJSC_SC_SC_EEENS5_IJNSA_ILi0EEESV_SV_EEEEENS5_IJNS4_10UnderscoreESY_SY_EEEEENS4_13SM90_TMA_LOADENS4_14ComposedLayoutINS4_7SwizzleILi1ELi4ELi3EEENS4_18smem_ptr_flag_bitsILi8EEENST_INS5_IJNSA_ILi8EEESH_EEENS5_IJSH_SC_EEEEEEEvNS4_8identityENS4_23SM90_TMA_LOAD_MULTICASTES1B_vS1C_EENS_8epilogue10collective6detail29Sm90TmaWarpSpecializedAdapterINS1G_15DefaultEpilogueISJ_SK_SK_NS1F_6thread17LinearCombinationISJ_Li1EffLNS1K_9ScaleType4KindE0ELNS_15FloatRoundStyleE2ESJ_EENS1_15EpilogueDefaultEEEEEvvEEEEvNT_6ParamsE,"aw",@nobits
	.sectionflags	@""
	.align	16
	.zero		1024


//--------------------- .nv.shared.reserved.0     --------------------------
	.section	.nv.shared.reserved.0,"aw",@nobits
	.weak		__nv_reservedSMEM_offset_0_alias
	.size		__nv_reservedSMEM_offset_0_alias, 0, 0
	.other		__nv_reservedSMEM_offset_0_alias,@"STO_CUDA_RESERVED_SHARED STV_DEFAULT"
__nv_reservedSMEM_offset_0_alias:
	.zero		0


//--------------------- .nv.global                --------------------------
	.section	.nv.global,"aw",@nobits
.nv.global:
	.type		_ZN39_INTERNAL_3b963c2b_4_k_cu_cfa70417_54134cute1_E,@object
	.size		_ZN39_INTERNAL_3b963c2b_4_k_cu_cfa70417_54134cute1_E,(_ZN39_INTERNAL_3b963c2b_4_k_cu_cfa70417_54134cuda3std3__45__cpo6cbeginE - _ZN39_INTERNAL_3b963c2b_4_k_cu_cfa70417_54134cute1_E)
_ZN39_INTERNAL_3b963c2b_4_k_cu_cfa70417_54134cute1_E:
	.zero		1
	.type		_ZN39_INTERNAL_3b963c2b_4_k_cu_cfa70417_54134cuda3std3__45__cpo6cbeginE,@object
	.size		_ZN39_INTERNAL_3b963c2b_4_k_cu_cfa70417_54134cuda3std3__45__cpo6cbeginE,(_ZN39_INTERNAL_3b963c2b_4_k_cu_cfa70417_54134cuda3std3__48in_placeE - _ZN39_INTERNAL_3b963c2b_4_k_cu_cfa70417_54134cuda3std3__45__cpo6cbeginE)
_ZN39_INTERNAL_3b963c2b_4_k_cu_cfa70417_54134cuda3std3__45__cpo6cbeginE:
	.zero		1
	.type		_ZN39_INTERNAL_3b963c2b_4_k_cu_cfa70417_54134cuda3std3__48in_placeE,@object
	.size		_ZN39_INTERNAL_3b963c2b_4_k_cu_cfa70417_54134cuda3std3__48in_placeE,(_ZN39_INTERNAL_3b963c2b_4_k_cu_cfa70417_54134cuda3std6ranges3__45__cpo9iter_moveE - _ZN39_INTERNAL_3b963c2b_4_k_cu_cfa70417_54134cuda3std3__48in_placeE)
_ZN39_INTERNAL_3b963c2b_4_k_cu_cfa70417_54134cuda3std3__48in_placeE:
	.zero		1
	.type		_ZN39_INTERNAL_3b963c2b_4_k_cu_cfa70417_54134cuda3std6ranges3__45__cpo9iter_moveE,@object
	.size		_ZN39_INTERNAL_3b963c2b_4_k_cu_cfa70417_54134cuda3std6ranges3__45__cpo9iter_moveE,(_ZN39_INTERNAL_3b963c2b_4_k_cu_cfa70417_54134cuda3std3__45__cpo5beginE - _ZN39_INTERNAL_3b963c2b_4_k_cu_cfa70417_54134cuda3std6ranges3__45__cpo9iter_moveE)
_ZN39_INTERNAL_3b963c2b_4_k_cu_cfa70417_54134cuda3std6ranges3__45__cpo9iter_moveE:
	.zero		1
	.type		_ZN39_INTERNAL_3b963c2b_4_k_cu_cfa70417_54134cuda3std3__45__cpo5beginE,@object
	.size		_ZN39_INTERNAL_3b963c2b_4_k_cu_cfa70417_54134cuda3std3__45__cpo5beginE,(_ZN39_INTERNAL_3b963c2b_4_k_cu_cfa70417_54134cuda3std3__441_GLOBAL__N__3b963c2b_4_k_cu_cfa70417_54136ignoreE - _ZN39_INTERNAL_3b963c2b_4_k_cu_cfa70417_54134cuda3std3__45__cpo5beginE)
_ZN39_INTERNAL_3b963c2b_4_k_cu_cfa70417_54134cuda3std3__45__cpo5beginE:
	.zero		1
	.type		_ZN39_INTERNAL_3b963c2b_4_k_cu_cfa70417_54134cuda3std3__441_GLOBAL__N__3b963c2b_4_k_cu_cfa70417_54136ignoreE,@object
	.size		_ZN39_INTERNAL_3b963c2b_4_k_cu_cfa70417_54134cuda3std3__441_GLOBAL__N__3b963c2b_4_k_cu_cfa70417_54136ignoreE,(_ZN39_INTERNAL_3b963c2b_4_k_cu_cfa70417_54134cute7productE - _ZN39_INTERNAL_3b963c2b_4_k_cu_cfa70417_54134cuda3std3__441_GLOBAL__N__3b963c2b_4_k_cu_cfa70417_54136ignoreE)
_ZN39_INTERNAL_3b963c2b_4_k_cu_cfa70417_54134cuda3std3__441_GLOBAL__N__3b963c2b_4_k_cu_cfa70417_54136ignoreE:
	.zero		1
	.type		_ZN39_INTERNAL_3b963c2b_4_k_cu_cfa70417_54134cute7productE,@object
	.size		_ZN39_INTERNAL_3b963c2b_4_k_cu_cfa70417_54134cute7productE,(_ZN39_INTERNAL_3b963c2b_4_k_cu_cfa70417_54134cuda3std3__45__cpo3endE - _ZN39_INTERNAL_3b963c2b_4_k_cu_cfa70417_54134cute7productE)
_ZN39_INTERNAL_3b963c2b_4_k_cu_cfa70417_54134cute7productE:
	.zero		1
	.type		_ZN39_INTERNAL_3b963c2b_4_k_cu_cfa70417_54134cuda3std3__45__cpo3endE,@object
	.size		_ZN39_INTERNAL_3b963c2b_4_k_cu_cfa70417_54134cuda3std3__45__cpo3endE,(_ZN39_INTERNAL_3b963c2b_4_k_cu_cfa70417_54134cuda3std3__419piecewise_constructE - _ZN39_INTERNAL_3b963c2b_4_k_cu_cfa70417_54134cuda3std3__45__cpo3endE)
_ZN39_INTERNAL_3b963c2b_4_k_cu_cfa70417_54134cuda3std3__45__cpo3endE:
	.zero		1
	.type		_ZN39_INTERNAL_3b963c2b_4_k_cu_cfa70417_54134cuda3std3__419piecewise_constructE,@object
	.size		_ZN39_INTERNAL_3b963c2b_4_k_cu_cfa70417_54134cuda3std3__419piecewise_constructE,(_ZN39_INTERNAL_3b963c2b_4_k_cu_cfa70417_54134cuda3std3__45__cpo4cendE - _ZN39_INTERNAL_3b963c2b_4_k_cu_cfa70417_54134cuda3std3__419piecewise_constructE)
_ZN39_INTERNAL_3b963c2b_4_k_cu_cfa70417_54134cuda3std3__419piecewise_constructE:
	.zero		1
	.type		_ZN39_INTERNAL_3b963c2b_4_k_cu_cfa70417_54134cuda3std3__45__cpo4cendE,@object
	.size		_ZN39_INTERNAL_3b963c2b_4_k_cu_cfa70417_54134cuda3std3__45__cpo4cendE,(_ZN39_INTERNAL_3b963c2b_4_k_cu_cfa70417_54134cuda3std6ranges3__45__cpo4swapE - _ZN39_INTERNAL_3b963c2b_4_k_cu_cfa70417_54134cuda3std3__45__cpo4cendE)
_ZN39_INTERNAL_3b963c2b_4_k_cu_cfa70417_54134cuda3std3__45__cpo4cendE:
	.zero		1
	.type		_ZN39_INTERNAL_3b963c2b_4_k_cu_cfa70417_54134cuda3std6ranges3__45__cpo4swapE,@object
	.size		_ZN39_INTERNAL_3b963c2b_4_k_cu_cfa70417_54134cuda3std6ranges3__45__cpo4swapE,(.L_7 - _ZN39_INTERNAL_3b963c2b_4_k_cu_cfa70417_54134cuda3std6ranges3__45__cpo4swapE)
_ZN39_INTERNAL_3b963c2b_4_k_cu_cfa70417_54134cuda3std6ranges3__45__cpo4swapE:
	.zero		1
.L_7:


//--------------------- .nv.constant0._ZN7cutlass13device_kernelINS_4gemm6kernel13GemmUniversalIN4cute5tupleIJiiiiEEENS1_10collective13CollectiveMmaINS1_37MainloopSm90TmaGmmaWarpSpecializedFP8ILi5ENS5_IJNS4_1CILi2EEENSA_ILi1EEESC_EEENS1_32KernelTmaWarpSpecializedPingpongEEENS5_IJNSA_ILi64EEESG_NSA_ILi32EEEEEENS_12float_e5m2_tENS5_IJlSC_lEEESJ_SK_NS4_8TiledMMAINS4_8MMA_AtomIJNS4_4SM904GMMA30MMA_64x64x32_F32E5M2E5M2_SS_TNILNSO_7ScaleInE1ELSQ_1EEEEEENS4_6LayoutINS5_IJSC_SC_SC_EEENS5_IJNSA_ILi0EEESV_SV_EEEEENS5_IJNS4_10UnderscoreESY_SY_EEEEENS4_13SM90_TMA_LOADENS4_14ComposedLayoutINS4_7SwizzleILi1ELi4ELi3EEENS4_18smem_ptr_flag_bitsILi8EEENST_INS5_IJNSA_ILi8EEESH_EEENS5_IJSH_SC_EEEEEEEvNS4_8identityENS4_23SM90_TMA_LOAD_MULTICASTES1B_vS1C_EENS_8epilogue10collective6detail29Sm90TmaWarpSpecializedAdapterINS1G_15DefaultEpilogueISJ_SK_SK_NS1F_6thread17LinearCombinationISJ_Li1EffLNS1K_9ScaleType4KindE0ELNS_15FloatRoundStyleE2ESJ_EENS1_15EpilogueDefaultEEEEEvvEEEEvNT_6ParamsE --------------------------
	.section	.nv.constant0._ZN7cutlass13device_kernelINS_4gemm6kernel13GemmUniversalIN4cute5tupleIJiiiiEEENS1_10collective13CollectiveMmaINS1_37MainloopSm90TmaGmmaWarpSpecializedFP8ILi5ENS5_IJNS4_1CILi2EEENSA_ILi1EEESC_EEENS1_32KernelTmaWarpSpecializedPingpongEEENS5_IJNSA_ILi64EEESG_NSA_ILi32EEEEEENS_12float_e5m2_tENS5_IJlSC_lEEESJ_SK_NS4_8TiledMMAINS4_8MMA_AtomIJNS4_4SM904GMMA30MMA_64x64x32_F32E5M2E5M2_SS_TNILNSO_7ScaleInE1ELSQ_1EEEEEENS4_6LayoutINS5_IJSC_SC_SC_EEENS5_IJNSA_ILi0EEESV_SV_EEEEENS5_IJNS4_10UnderscoreESY_SY_EEEEENS4_13SM90_TMA_LOADENS4_14ComposedLayoutINS4_7SwizzleILi1ELi4ELi3EEENS4_18smem_ptr_flag_bitsILi8EEENST_INS5_IJNSA_ILi8EEESH_EEENS5_IJSH_SC_EEEEEEEvNS4_8identityENS4_23SM90_TMA_LOAD_MULTICASTES1B_vS1C_EENS_8epilogue10collective6detail29Sm90TmaWarpSpecializedAdapterINS1G_15DefaultEpilogueISJ_SK_SK_NS1F_6thread17LinearCombinationISJ_Li1EffLNS1K_9ScaleType4KindE0ELNS_15FloatRoundStyleE2ESJ_EENS1_15EpilogueDefaultEEEEEvvEEEEvNT_6ParamsE,"a",@progbits
	.sectionflags	@""
	.align	4
.nv.constant0._ZN7cutlass13device_kernelINS_4gemm6kernel13GemmUniversalIN4cute5tupleIJiiiiEEENS1_10collective13CollectiveMmaINS1_37MainloopSm90TmaGmmaWarpSpecializedFP8ILi5ENS5_IJNS4_1CILi2EEENSA_ILi1EEESC_EEENS1_32KernelTmaWarpSpecializedPingpongEEENS5_IJNSA_ILi64EEESG_NSA_ILi32EEEEEENS_12float_e5m2_tENS5_IJlSC_lEEESJ_SK_NS4_8TiledMMAINS4_8MMA_AtomIJNS4_4SM904GMMA30MMA_64x64x32_F32E5M2E5M2_SS_TNILNSO_7ScaleInE1ELSQ_1EEEEEENS4_6LayoutINS5_IJSC_SC_SC_EEENS5_IJNSA_ILi0EEESV_SV_EEEEENS5_IJNS4_10UnderscoreESY_SY_EEEEENS4_13SM90_TMA_LOADENS4_14ComposedLayoutINS4_7SwizzleILi1ELi4ELi3EEENS4_18smem_ptr_flag_bitsILi8EEENST_INS5_IJNSA_ILi8EEESH_EEENS5_IJSH_SC_EEEEEEEvNS4_8identityENS4_23SM90_TMA_LOAD_MULTICASTES1B_vS1C_EENS_8epilogue10collective6detail29Sm90TmaWarpSpecializedAdapterINS1G_15DefaultEpilogueISJ_SK_SK_NS1F_6thread17LinearCombinationISJ_Li1EffLNS1K_9ScaleType4KindE0ELNS_15FloatRoundStyleE2ESJ_EENS1_15EpilogueDefaultEEEEEvvEEEEvNT_6ParamsE:
	.zero		1664


//--------------------- SYMBOLS --------------------------

	.type		.nv.reservedSmem.offset0,@object
	.size		.nv.reservedSmem.offset0,0x4
